// auto-generated by cutlass_sweep.fmha — config: {"arch": "sm_90", "direction": "fwd", "dtype": "bf16", "head_dim": 80, "mask": "residual", "schedule": "cooperative", "tile_kv": 128, "tile_q": 128}
#include "cutlass/cutlass.h"
#include "cute/tensor.hpp"
#include "cutlass/device_kernel.h"
#include "cutlass/kernel_hardware_info.h"
#include "88_hopper_fmha/collective/fmha_fusion.hpp"
#include "88_hopper_fmha/kernel/fmha_kernel_builder.hpp"

using namespace cute;
using Element = cutlass::bfloat16_t;
using TileShape = Shape<_128, _128, _80>;
using StrideQ = cute::tuple<int, _1, cute::tuple<int, int>>;
using StrideK = cute::tuple<int, _1, cute::tuple<int, int>>;
using StrideV = cute::tuple<int, cute::_1, cute::tuple<int, int>>;

using Kernel = typename cutlass::fmha::kernel::FmhaBuilder<
    Element, float, float,
    TileShape, StrideQ, StrideK, StrideV,
    cutlass::fmha::collective::ResidualFusion,
    cutlass::gemm::KernelTmaWarpSpecializedCooperative
  >::Kernel;

auto* _anchor = &cutlass::device_kernel<Kernel>;


// ===== COMPILED SASS (sm_90a) =====

	.target	sm_90a

	.elftype	@"ET_EXEC"


//--------------------- .note.nv.tkinfo           --------------------------
	.section	.note.nv.tkinfo,"",@"SHT_NOTE"
	.sectionflags	@"SHF_NOTE_NV_TKINFO"
	.tkinfo
        /*0018*/ 	.word	0x00000002
        /*0030*/ 	.string	""
        /*0030*/ 	.string	"ptxas"
        /*0030*/ 	.string	"Cuda compilation tools, release 13.0, V13.0.88"
        /*0030*/ 	.string	"Build cuda_13.0.r13.0/compiler.36424714_0"
        /*0030*/ 	.string	"-arch sm_90a -m 64 "



//--------------------- .note.nv.cuinfo           --------------------------
	.section	.note.nv.cuinfo,"",@"SHT_NOTE"
	.sectionflags	@"SHF_NOTE_NV_CUINFO"
        /*0018*/ 	.short	0x0002
        /*001a*/ 	.short	0x005a
        /*001c*/ 	.short	0x0082
	.zero		2


//--------------------- .nv.info                  --------------------------
	.section	.nv.info,"",@"SHT_CUDA_INFO"
	.align	4


	//----- nvinfo : EIATTR_REGCOUNT
	.align		4
        /*0000*/ 	.byte	0x04, 0x2f
        /*0002*/ 	.short	(.L_16 - .L_15)
	.align		4
.L_15:
        /*0004*/ 	.word	index@(_ZN7cutlass13device_kernelINS_4fmha6kernel28FmhaKernelTmaWarpSpecializedINS1_10collective30FmhaMainloopTmaWarpSpecializedINS_10bfloat16_tEffN4cute5tupleIJNS7_1CILi128EEESA_NS9_ILi80EEEEEENS8_IJiNS9_ILi1EEENS8_IJiiEEEEEESF_SF_NS4_14ResidualFusionEJEEENS4_15FmhaFwdEpilogueIS6_fNS8_IJNS9_ILi64EEESB_SA_EEEEENS2_23IndividualTileSchedulerEJEEEEEvNT_6ParamsE)
        /*0008*/ 	.word	0x000000a8


	//----- nvinfo : EIATTR_FRAME_SIZE
	.align		4
.L_16:
        /*000c*/ 	.byte	0x04, 0x11
        /*000e*/ 	.short	(.L_18 - .L_17)
	.align		4
.L_17:
        /*0010*/ 	.word	index@($__internal_0_$__cuda_sm20_rcp_rn_f32_slowpath)
        /*0014*/ 	.word	0x00000000


	//----- nvinfo : EIATTR_FRAME_SIZE
	.align		4
.L_18:
        /*0018*/ 	.byte	0x04, 0x11
        /*001a*/ 	.short	(.L_20 - .L_19)
	.align		4
.L_19:
        /*001c*/ 	.word	index@(_ZN7cutlass13device_kernelINS_4fmha6kernel28FmhaKernelTmaWarpSpecializedINS1_10collective30FmhaMainloopTmaWarpSpecializedINS_10bfloat16_tEffN4cute5tupleIJNS7_1CILi128EEESA_NS9_ILi80EEEEEENS8_IJiNS9_ILi1EEENS8_IJiiEEEEEESF_SF_NS4_14ResidualFusionEJEEENS4_15FmhaFwdEpilogueIS6_fNS8_IJNS9_ILi64EEESB_SA_EEEEENS2_23IndividualTileSchedulerEJEEEEEvNT_6ParamsE)
        /*0020*/ 	.word	0x00000000


	//----- nvinfo : EIATTR_MIN_STACK_SIZE
	.align		4
.L_20:
        /*0024*/ 	.byte	0x04, 0x12
        /*0026*/ 	.short	(.L_22 - .L_21)
	.align		4
.L_21:
        /*0028*/ 	.word	index@(_ZN7cutlass13device_kernelINS_4fmha6kernel28FmhaKernelTmaWarpSpecializedINS1_10collective30FmhaMainloopTmaWarpSpecializedINS_10bfloat16_tEffN4cute5tupleIJNS7_1CILi128EEESA_NS9_ILi80EEEEEENS8_IJiNS9_ILi1EEENS8_IJiiEEEEEESF_SF_NS4_14ResidualFusionEJEEENS4_15FmhaFwdEpilogueIS6_fNS8_IJNS9_ILi64EEESB_SA_EEEEENS2_23IndividualTileSchedulerEJEEEEEvNT_6ParamsE)
        /*002c*/ 	.word	0x00000000
.L_22:


//--------------------- .nv.compat                --------------------------
	.section	.nv.compat,"",@"SHT_CUDA_COMPAT_INFO"
	.align	4
        /*0000*/ 	.byte	0x02, 0x09, 0x01, 0x00, 0x02, 0x02, 0x04, 0x00, 0x02, 0x05, 0x05, 0x00, 0x03, 0x07, 0x01, 0x01
        /*0010*/ 	.byte	0x02, 0x03, 0x01, 0x00, 0x02, 0x06, 0x01, 0x00, 0x04, 0x0b, 0x08, 0x00, 0x00, 0x00, 0x00, 0x00
        /*0020*/ 	.byte	0x00, 0x00, 0x00, 0x00


//--------------------- .nv.info._ZN7cutlass13device_kernelINS_4fmha6kernel28FmhaKernelTmaWarpSpecializedINS1_10collective30FmhaMainloopTmaWarpSpecializedINS_10bfloat16_tEffN4cute5tupleIJNS7_1CILi128EEESA_NS9_ILi80EEEEEENS8_IJiNS9_ILi1EEENS8_IJiiEEEEEESF_SF_NS4_14ResidualFusionEJEEENS4_15FmhaFwdEpilogueIS6_fNS8_IJNS9_ILi64EEESB_SA_EEEEENS2_23IndividualTileSchedulerEJEEEEEvNT_6ParamsE --------------------------
	.section	.nv.info._ZN7cutlass13device_kernelINS_4fmha6kernel28FmhaKernelTmaWarpSpecializedINS1_10collective30FmhaMainloopTmaWarpSpecializedINS_10bfloat16_tEffN4cute5tupleIJNS7_1CILi128EEESA_NS9_ILi80EEEEEENS8_IJiNS9_ILi1EEENS8_IJiiEEEEEESF_SF_NS4_14ResidualFusionEJEEENS4_15FmhaFwdEpilogueIS6_fNS8_IJNS9_ILi64EEESB_SA_EEEEENS2_23IndividualTileSchedulerEJEEEEEvNT_6ParamsE,"",@"SHT_CUDA_INFO"
	.sectionflags	@""
	.align	4


	//----- nvinfo : EIATTR_CUDA_API_VERSION
	.align		4
        /*0000*/ 	.byte	0x04, 0x37
        /*0002*/ 	.short	(.L_24 - .L_23)
.L_23:
        /*0004*/ 	.word	0x00000082


	//----- nvinfo : EIATTR_KPARAM_INFO
	.align		4
.L_24:
        /*0008*/ 	.byte	0x04, 0x17
        /*000a*/ 	.short	(.L_26 - .L_25)
.L_25:
        /*000c*/ 	.word	0x00000000
        /*0010*/ 	.short	0x0000
        /*0012*/ 	.short	0x0070
        /*0014*/ 	.byte	0x00, 0xf0, 0x01, 0x20


	//----- nvinfo : EIATTR_SPARSE_MMA_MASK
	.align		4
.L_26:
        /*0018*/ 	.byte	0x03, 0x50
        /*001a*/ 	.short	0x0000


	//----- nvinfo : EIATTR_MAXREG_COUNT
	.align		4
        /*001c*/ 	.byte	0x03, 0x1b
        /*001e*/ 	.short	0x00a8


	//----- nvinfo : EIATTR_NUM_BARRIERS
	.align		4
        /*0020*/ 	.byte	0x02, 0x4c
        /*0022*/ 	.byte	0x02
	.zero		1


	//----- nvinfo : EIATTR_EXTERNS
	.align		4
        /*0024*/ 	.byte	0x04, 0x0f
        /*0026*/ 	.short	(.L_28 - .L_27)


	//   ....[0]....
	.align		4
.L_27:
        /*0028*/ 	.word	index@(__assertfail)


	//----- nvinfo : EIATTR_MERCURY_ISA_VERSION
	.align		4
.L_28:
        /*002c*/ 	.byte	0x03, 0x5f
        /*002e*/ 	.short	0x0101


	//----- nvinfo : EIATTR_INT_WARP_WIDE_INSTR_OFFSETS
	.align		4
        /*0030*/ 	.byte	0x04, 0x31
        /*0032*/ 	.short	(.L_30 - .L_29)


	//   ....[0]....
.L_29:
        /*0034*/ 	.word	0x000006f0


	//   ....[1]....
        /*0038*/ 	.word	0x00000700


	//   ....[2]....
        /*003c*/ 	.word	0x00000710


	//   ....[3]....
        /*0040*/ 	.word	0x00000720


	//   ....[4]....
        /*0044*/ 	.word	0x00000790


	//----- nvinfo : EIATTR_COOP_GROUP_MASK_REGIDS
	.align		4
.L_30:
        /*0048*/ 	.byte	0x04, 0x29
        /*004a*/ 	.short	(.L_32 - .L_31)


	//   ....[0]....
.L_31:
        /*004c*/ 	.word	0xffffffff


	//   ....[1]....
        /*0050*/ 	.word	0xffffffff


	//   ....[2]....
        /*0054*/ 	.word	0xffffffff


	//   ....[3]....
        /*0058*/ 	.word	0xffffffff


	//   ....[4]....
        /*005c*/ 	.word	0xffffffff


	//   ....[5]....
        /*0060*/ 	.word	0xffffffff


	//   ....[6]....
        /*0064*/ 	.word	0xffffffff


	//   ....[7]....
        /*0068*/ 	.word	0xffffffff


	//   ....[8]....
        /*006c*/ 	.word	0xffffffff


	//   ....[9]....
        /*0070*/ 	.word	0xffffffff


	//   ....[10]....
        /*0074*/ 	.word	0xffffffff


	//   ....[11]....
        /*0078*/ 	.word	0xffffffff


	//   ....[12]....
        /*007c*/ 	.word	0xffffffff


	//   ....[13]....
        /*0080*/ 	.word	0xffffffff


	//   ....[14]....
        /*0084*/ 	.word	0xffffffff


	//   ....[15]....
        /*0088*/ 	.word	0xffffffff


	//   ....[16]....
        /*008c*/ 	.word	0xffffffff


	//   ....[17]....
        /*0090*/ 	.word	0xffffffff


	//   ....[18]....
        /*0094*/ 	.word	0xffffffff


	//   ....[19]....
        /*0098*/ 	.word	0xffffffff


	//   ....[20]....
        /*009c*/ 	.word	0xffffffff


	//   ....[21]....
        /*00a0*/ 	.word	0xffffffff


	//----- nvinfo : EIATTR_COOP_GROUP_INSTR_OFFSETS
	.align		4
.L_32:
        /*00a4*/ 	.byte	0x04, 0x28
        /*00a6*/ 	.short	(.L_34 - .L_33)


	//   ....[0]....
.L_33:
        /*00a8*/ 	.word	0x00000050


	//   ....[1]....
        /*00ac*/ 	.word	0x00000080


	//   ....[2]....
        /*00b0*/ 	.word	0x000001b0


	//   ....[3]....
        /*00b4*/ 	.word	0x00000370


	//   ....[4]....
        /*00b8*/ 	.word	0x00000530


	//   ....[5]....
        /*00bc*/ 	.word	0x00000690


	//   ....[6]....
        /*00c0*/ 	.word	0x00001ec0


	//   ....[7]....
        /*00c4*/ 	.word	0x00001fa0


	//   ....[8]....
        /*00c8*/ 	.word	0x00001fc0


	//   ....[9]....
        /*00cc*/ 	.word	0x00002010


	//   ....[10]....
        /*00d0*/ 	.word	0x00005170


	//   ....[11]....
        /*00d4*/ 	.word	0x00005190


	//   ....[12]....
        /*00d8*/ 	.word	0x00005ad0


	//   ....[13]....
        /*00dc*/ 	.word	0x00005c00


	//   ....[14]....
        /*00e0*/ 	.word	0x00008d10


	//   ....[15]....
        /*00e4*/ 	.word	0x00008e10


	//   ....[16]....
        /*00e8*/ 	.word	0x00009760


	//   ....[17]....
        /*00ec*/ 	.word	0x00009880


	//   ....[18]....
        /*00f0*/ 	.word	0x0000bdb0


	//   ....[19]....
        /*00f4*/ 	.word	0x0000bdf0


	//   ....[20]....
        /*00f8*/ 	.word	0x0000be30


	//   ....[21]....
        /*00fc*/ 	.word	0x0000be50


	//----- nvinfo : EIATTR_REG_RECONFIG
	.align		4
.L_34:
        /*0100*/ 	.byte	0x01, 0x54
	.zero		2


	//----- nvinfo : EIATTR_SYSCALL_OFFSETS
	.align		4
        /*0104*/ 	.byte	0x04, 0x46
        /*0106*/ 	.short	(.L_36 - .L_35)


	//   ....[0]....
.L_35:
        /*0108*/ 	.word	0x0000c890


	//   ....[1]....
        /*010c*/ 	.word	0x0000c9f0


	//----- nvinfo : EIATTR_MBARRIER_INSTR_OFFSETS
	.align		4
.L_36:
        /*0110*/ 	.byte	0x04, 0x39
        /*0112*/ 	.short	(.L_38 - .L_37)


	//   ....[0]....
.L_37:
        /*0114*/ 	.word	0x00000320
        /*0118*/ 	.word	0x000000ff
        /*011c*/ 	.word	0x0001e050
        /*0120*/ 	.short	0x0100
        /*0122*/ 	.byte	0x06
	.zero		1


	//   ....[1]....
        /*0124*/ 	.word	0x00000330
        /*0128*/ 	.word	0x000000ff
        /*012c*/ 	.word	0x0001e060
        /*0130*/ 	.short	0x0100
        /*0132*/ 	.byte	0x06
	.zero		1


	//   ....[2]....
        /*0134*/ 	.word	0x00000340
        /*0138*/ 	.word	0x000000ff
        /*013c*/ 	.word	0x0001e058
        /*0140*/ 	.short	0x0100
        /*0142*/ 	.byte	0x06
	.zero		1


	//   ....[3]....
        /*0144*/ 	.word	0x00000350
        /*0148*/ 	.word	0x000000ff
        /*014c*/ 	.word	0x0001e068
        /*0150*/ 	.short	0x0100
        /*0152*/ 	.byte	0x06
	.zero		1


	//   ....[4]....
        /*0154*/ 	.word	0x00000480
        /*0158*/ 	.word	0x000000ff
        /*015c*/ 	.word	0x0001e000
        /*0160*/ 	.short	0x0100
        /*0162*/ 	.byte	0x06
	.zero		1


	//   ....[5]....
        /*0164*/ 	.word	0x00000490
        /*0168*/ 	.word	0x000000ff
        /*016c*/ 	.word	0x0001e028
        /*0170*/ 	.short	0x0100
        /*0172*/ 	.byte	0x06
	.zero		1


	//   ....[6]....
        /*0174*/ 	.word	0x000004a0
        /*0178*/ 	.word	0x000000ff
        /*017c*/ 	.word	0x0001e008
        /*0180*/ 	.short	0x0100
        /*0182*/ 	.byte	0x06
	.zero		1


	//   ....[7]....
        /*0184*/ 	.word	0x000004b0
        /*0188*/ 	.word	0x000000ff
        /*018c*/ 	.word	0x0001e030
        /*0190*/ 	.short	0x0100
        /*0192*/ 	.byte	0x06
	.zero		1


	//   ....[8]....
        /*0194*/ 	.word	0x000004c0
        /*0198*/ 	.word	0x000000ff
        /*019c*/ 	.word	0x0001e010
        /*01a0*/ 	.short	0x0100
        /*01a2*/ 	.byte	0x06
	.zero		1


	//   ....[9]....
        /*01a4*/ 	.word	0x000004d0
        /*01a8*/ 	.word	0x000000ff
        /*01ac*/ 	.word	0x0001e038
        /*01b0*/ 	.short	0x0100
        /*01b2*/ 	.byte	0x06
	.zero		1


	//   ....[10]....
        /*01b4*/ 	.word	0x000004e0
        /*01b8*/ 	.word	0x000000ff
        /*01bc*/ 	.word	0x0001e018
        /*01c0*/ 	.short	0x0100
        /*01c2*/ 	.byte	0x06
	.zero		1


	//   ....[11]....
        /*01c4*/ 	.word	0x000004f0
        /*01c8*/ 	.word	0x000000ff
        /*01cc*/ 	.word	0x0001e040
        /*01d0*/ 	.short	0x0100
        /*01d2*/ 	.byte	0x06
	.zero		1


	//   ....[12]....
        /*01d4*/ 	.word	0x00000500
        /*01d8*/ 	.word	0x000000ff
        /*01dc*/ 	.word	0x0001e020
        /*01e0*/ 	.short	0x0100
        /*01e2*/ 	.byte	0x06
	.zero		1


	//   ....[13]....
        /*01e4*/ 	.word	0x00000510
        /*01e8*/ 	.word	0x000000ff
        /*01ec*/ 	.word	0x0001e048
        /*01f0*/ 	.short	0x0100
        /*01f2*/ 	.byte	0x06
	.zero		1


	//   ....[14]....
        /*01f4*/ 	.word	0x00000640
        /*01f8*/ 	.word	0x000000ff
        /*01fc*/ 	.word	0x0001e070
        /*0200*/ 	.short	0x0100
        /*0202*/ 	.byte	0x06
	.zero		1


	//   ....[15]....
        /*0204*/ 	.word	0x00000650
        /*0208*/ 	.word	0x000000ff
        /*020c*/ 	.word	0x0001e080
        /*0210*/ 	.short	0x0100
        /*0212*/ 	.byte	0x06
	.zero		1


	//   ....[16]....
        /*0214*/ 	.word	0x00000660
        /*0218*/ 	.word	0x000000ff
        /*021c*/ 	.word	0x0001e078
        /*0220*/ 	.short	0x0100
        /*0222*/ 	.byte	0x06
	.zero		1


	//   ....[17]....
        /*0224*/ 	.word	0x00000670
        /*0228*/ 	.word	0x000000ff
        /*022c*/ 	.word	0x0001e088
        /*0230*/ 	.short	0x0100
        /*0232*/ 	.byte	0x06
	.zero		1


	//   ....[18]....
        /*0234*/ 	.word	0x000007b0
        /*0238*/ 	.word	0x000000ff
        /*023c*/ 	.word	0x0001e090
        /*0240*/ 	.short	0x0100
        /*0242*/ 	.byte	0x06
	.zero		1


	//   ....[19]....
        /*0244*/ 	.word	0x000007c0
        /*0248*/ 	.word	0x000000ff
        /*024c*/ 	.word	0x0001e098
        /*0250*/ 	.short	0x0100
        /*0252*/ 	.byte	0x06
	.zero		1


	//   ....[20]....
        /*0254*/ 	.word	0x000007d0
        /*0258*/ 	.word	0x000000ff
        /*025c*/ 	.word	0x0001e0a0
        /*0260*/ 	.short	0x0100
        /*0262*/ 	.byte	0x06
	.zero		1


	//   ....[21]....
        /*0264*/ 	.word	0x000007e0
        /*0268*/ 	.word	0x000000ff
        /*026c*/ 	.word	0x0001e0a8
        /*0270*/ 	.short	0x0100
        /*0272*/ 	.byte	0x06
	.zero		1


	//   ....[22]....
        /*0274*/ 	.word	0x000008e0
        /*0278*/ 	.word	0x000000ff
        /*027c*/ 	.word	0x0001e0c0
        /*0280*/ 	.short	0x0100
        /*0282*/ 	.byte	0x06
	.zero		1


	//   ....[23]....
        /*0284*/ 	.word	0x000008f0
        /*0288*/ 	.word	0x000000ff
        /*028c*/ 	.word	0x0001e0e0
        /*0290*/ 	.short	0x0100
        /*0292*/ 	.byte	0x06
	.zero		1


	//   ....[24]....
        /*0294*/ 	.word	0x00000900
        /*0298*/ 	.word	0x000000ff
        /*029c*/ 	.word	0x0001e0c8
        /*02a0*/ 	.short	0x0100
        /*02a2*/ 	.byte	0x06
	.zero		1


	//   ....[25]....
        /*02a4*/ 	.word	0x00000910
        /*02a8*/ 	.word	0x000000ff
        /*02ac*/ 	.word	0x0001e0e8
        /*02b0*/ 	.short	0x0100
        /*02b2*/ 	.byte	0x06
	.zero		1


	//   ....[26]....
        /*02b4*/ 	.word	0x00000920
        /*02b8*/ 	.word	0x000000ff
        /*02bc*/ 	.word	0x0001e0d0
        /*02c0*/ 	.short	0x0100
        /*02c2*/ 	.byte	0x06
	.zero		1


	//   ....[27]....
        /*02c4*/ 	.word	0x00000930
        /*02c8*/ 	.word	0x000000ff
        /*02cc*/ 	.word	0x0001e0f0
        /*02d0*/ 	.short	0x0100
        /*02d2*/ 	.byte	0x06
	.zero		1


	//   ....[28]....
        /*02d4*/ 	.word	0x00000940
        /*02d8*/ 	.word	0x000000ff
        /*02dc*/ 	.word	0x0001e0d8
        /*02e0*/ 	.short	0x0100
        /*02e2*/ 	.byte	0x06
	.zero		1


	//   ....[29]....
        /*02e4*/ 	.word	0x00000950
        /*02e8*/ 	.word	0x000000ff
        /*02ec*/ 	.word	0x0001e0f8
        /*02f0*/ 	.short	0x0100
        /*02f2*/ 	.byte	0x06
	.zero		1


	//   ....[30]....
        /*02f4*/ 	.word	0x00000dd0
        /*02f8*/ 	.word	0x000000ff
        /*02fc*/ 	.word	0x0001e050
        /*0300*/ 	.short	0x010a
        /*0302*/ 	.byte	0x04
	.zero		1


	//   ....[31]....
        /*0304*/ 	.word	0x00000e50
        /*0308*/ 	.word	0x000000ff
        /*030c*/ 	.word	0x0001e000
        /*0310*/ 	.short	0x010a
        /*0312*/ 	.byte	0x25
	.zero		1


	//   ....[32]....
        /*0314*/ 	.word	0x00000ea0
        /*0318*/ 	.word	0x000000ff
        /*031c*/ 	.word	0xfffffff8
        /*0320*/ 	.short	0x010a
        /*0322*/ 	.byte	0x1c
	.zero		1


	//   ....[33]....
        /*0324*/ 	.word	0x00003ca0
        /*0328*/ 	.word	0x00000019
        /*032c*/ 	.word	0x00000000
        /*0330*/ 	.short	0x0101
        /*0332*/ 	.byte	0x19
	.zero		1


	//   ....[34]....
        /*0334*/ 	.word	0x00003e80
        /*0338*/ 	.word	0x000000ff
        /*033c*/ 	.word	0x0001e008
        /*0340*/ 	.short	0x010a
        /*0342*/ 	.byte	0x25
	.zero		1


	//   ....[35]....
        /*0344*/ 	.word	0x00004bc0
        /*0348*/ 	.word	0x000000ff
        /*034c*/ 	.word	0x00000000
        /*0350*/ 	.short	0x0101
        /*0352*/ 	.byte	0x06
	.zero		1


	//   ....[36]....
        /*0354*/ 	.word	0x00004d40
        /*0358*/ 	.word	0x000000ff
        /*035c*/ 	.word	0x0001e000
        /*0360*/ 	.short	0x010a
        /*0362*/ 	.byte	0x06
	.zero		1


	//   ....[37]....
        /*0364*/ 	.word	0x00006d70
        /*0368*/ 	.word	0x000000ff
        /*036c*/ 	.word	0x0001e000
        /*0370*/ 	.short	0x010a
        /*0372*/ 	.byte	0x07
	.zero		1


	//   ....[38]....
        /*0374*/ 	.word	0x000071d0
        /*0378*/ 	.word	0x000000ff
        /*037c*/ 	.word	0x0001e000
        /*0380*/ 	.short	0x010a
        /*0382*/ 	.byte	0x07
	.zero		1


	//   ....[39]....
        /*0384*/ 	.word	0x00007ed0
        /*0388*/ 	.word	0x000000ff
        /*038c*/ 	.word	0x00000000
        /*0390*/ 	.short	0x0101
        /*0392*/ 	.byte	0x07
	.zero		1


	//   ....[40]....
        /*0394*/ 	.word	0x00007f80
        /*0398*/ 	.word	0x000000ff
        /*039c*/ 	.word	0x00000000
        /*03a0*/ 	.short	0x0101
        /*03a2*/ 	.byte	0x07
	.zero		1


	//   ....[41]....
        /*03a4*/ 	.word	0x00008130
        /*03a8*/ 	.word	0x000000ff
        /*03ac*/ 	.word	0x0001e000
        /*03b0*/ 	.short	0x010a
        /*03b2*/ 	.byte	0x06
	.zero		1


	//   ....[42]....
        /*03b4*/ 	.word	0x0000aa80
        /*03b8*/ 	.word	0x000000ff
        /*03bc*/ 	.word	0x0001e000
        /*03c0*/ 	.short	0x010a
        /*03c2*/ 	.byte	0x07
	.zero		1


	//   ....[43]....
        /*03c4*/ 	.word	0x0000ae70
        /*03c8*/ 	.word	0x000000ff
        /*03cc*/ 	.word	0x0001e000
        /*03d0*/ 	.short	0x010a
        /*03d2*/ 	.byte	0x07
	.zero		1


	//   ....[44]....
        /*03d4*/ 	.word	0x0000bbf0
        /*03d8*/ 	.word	0x000000ff
        /*03dc*/ 	.word	0x00000000
        /*03e0*/ 	.short	0x0101
        /*03e2*/ 	.byte	0x07
	.zero		1


	//   ....[45]....
        /*03e4*/ 	.word	0x0000bca0
        /*03e8*/ 	.word	0x000000ff
        /*03ec*/ 	.word	0x00000000
        /*03f0*/ 	.short	0x0101
        /*03f2*/ 	.byte	0x07
	.zero		1


	//   ....[46]....
        /*03f4*/ 	.word	0x0000c390
        /*03f8*/ 	.word	0x000000ff
        /*03fc*/ 	.word	0x00000008
        /*0400*/ 	.short	0x010a
        /*0402*/ 	.byte	0x1c
	.zero		1


	//   ....[47]....
        /*0404*/ 	.word	0x0000d6d0
        /*0408*/ 	.word	0x00000000
        /*040c*/ 	.word	0x0001e090
        /*0410*/ 	.short	0x0101
        /*0412*/ 	.byte	0x25
	.zero		1


	//   ....[48]....
        /*0414*/ 	.word	0x0000d820
        /*0418*/ 	.word	0x00000004
        /*041c*/ 	.word	0x0001e060
        /*0420*/ 	.short	0x010a
        /*0422*/ 	.byte	0x3f
	.zero		1


	//   ....[49]....
        /*0424*/ 	.word	0x0000dc20
        /*0428*/ 	.word	0x00000005
        /*042c*/ 	.word	0x0001e028
        /*0430*/ 	.short	0x010a
        /*0432*/ 	.byte	0x3f
	.zero		1


	//   ....[50]....
        /*0434*/ 	.word	0x0000e020
        /*0438*/ 	.word	0x00000005
        /*043c*/ 	.word	0x0001e060
        /*0440*/ 	.short	0x010a
        /*0442*/ 	.byte	0x3f
	.zero		1


	//   ....[51]....
        /*0444*/ 	.word	0x0000e450
        /*0448*/ 	.word	0x00000004
        /*044c*/ 	.word	0x0001e028
        /*0450*/ 	.short	0x010a
        /*0452*/ 	.byte	0x3f
	.zero		1


	//   ....[52]....
        /*0454*/ 	.word	0x0000e940
        /*0458*/ 	.word	0x00000006
        /*045c*/ 	.word	0x0001e028
        /*0460*/ 	.short	0x010a
        /*0462*/ 	.byte	0x3f
	.zero		1


	//   ....[53]....
        /*0464*/ 	.word	0x0000ed70
        /*0468*/ 	.word	0x00000006
        /*046c*/ 	.word	0x0001e028
        /*0470*/ 	.short	0x010a
        /*0472*/ 	.byte	0x3f
	.zero		1


	//   ....[54]....
        /*0474*/ 	.word	0x0000f190
        /*0478*/ 	.word	0x00000003
        /*047c*/ 	.word	0x0001e050
        /*0480*/ 	.short	0x010a
        /*0482*/ 	.byte	0x3f
	.zero		1


	//   ....[55]....
        /*0484*/ 	.word	0x0000f1f0
        /*0488*/ 	.word	0x00000003
        /*048c*/ 	.word	0x0001e000
        /*0490*/ 	.short	0x010a
        /*0492*/ 	.byte	0x3f
	.zero		1


	//   ....[56]....
        /*0494*/ 	.word	0x0000f250
        /*0498*/ 	.word	0x00000003
        /*049c*/ 	.word	0xfffffff8
        /*04a0*/ 	.short	0x010a
        /*04a2*/ 	.byte	0x3f
	.zero		1


	//   ....[57]....
        /*04a4*/ 	.word	0x0000f2b0
        /*04a8*/ 	.word	0x00000009
        /*04ac*/ 	.word	0x0001e008
        /*04b0*/ 	.short	0x010a
        /*04b2*/ 	.byte	0x3f
	.zero		1


	//   ....[58]....
        /*04b4*/ 	.word	0x0000f310
        /*04b8*/ 	.word	0x00000008
        /*04bc*/ 	.word	0x0001e000
        /*04c0*/ 	.short	0x010a
        /*04c2*/ 	.byte	0x3f
	.zero		1


	//   ....[59]....
        /*04c4*/ 	.word	0x0000f370
        /*04c8*/ 	.word	0x00000008
        /*04cc*/ 	.word	0x0001e000
        /*04d0*/ 	.short	0x010a
        /*04d2*/ 	.byte	0x3f
	.zero		1


	//   ....[60]....
        /*04d4*/ 	.word	0x0000f3d0
        /*04d8*/ 	.word	0x0000000c
        /*04dc*/ 	.word	0x0001e000
        /*04e0*/ 	.short	0x010a
        /*04e2*/ 	.byte	0x3f
	.zero		1


	//   ....[61]....
        /*04e4*/ 	.word	0x0000f430
        /*04e8*/ 	.word	0x00000009
        /*04ec*/ 	.word	0x0001e000
        /*04f0*/ 	.short	0x010a
        /*04f2*/ 	.byte	0x3f
	.zero		1


	//   ....[62]....
        /*04f4*/ 	.word	0x0000f490
        /*04f8*/ 	.word	0x00000003
        /*04fc*/ 	.word	0x00000008
        /*0500*/ 	.short	0x010a
        /*0502*/ 	.byte	0x3f
	.zero		1


	//   ....[63]....
        /*0504*/ 	.word	0x0000f4e0
        /*0508*/ 	.word	0x00000004
        /*050c*/ 	.word	0x0001e060
        /*0510*/ 	.short	0x010a
        /*0512*/ 	.byte	0x3f
	.zero		1


	//   ....[64]....
        /*0514*/ 	.word	0x0000f530
        /*0518*/ 	.word	0x00000005
        /*051c*/ 	.word	0x0001e028
        /*0520*/ 	.short	0x010a
        /*0522*/ 	.byte	0x3f
	.zero		1


	//   ....[65]....
        /*0524*/ 	.word	0x0000f580
        /*0528*/ 	.word	0x00000005
        /*052c*/ 	.word	0x0001e060
        /*0530*/ 	.short	0x010a
        /*0532*/ 	.byte	0x3f
	.zero		1


	//   ....[66]....
        /*0534*/ 	.word	0x0000f5d0
        /*0538*/ 	.word	0x00000004
        /*053c*/ 	.word	0x0001e028
        /*0540*/ 	.short	0x010a
        /*0542*/ 	.byte	0x3f
	.zero		1


	//   ....[67]....
        /*0544*/ 	.word	0x0000f620
        /*0548*/ 	.word	0x00000006
        /*054c*/ 	.word	0x0001e028
        /*0550*/ 	.short	0x010a
        /*0552*/ 	.byte	0x3f
	.zero		1


	//   ....[68]....
        /*0554*/ 	.word	0x0000f670
        /*0558*/ 	.word	0x00000006
        /*055c*/ 	.word	0x0001e028
        /*0560*/ 	.short	0x010a
        /*0562*/ 	.byte	0x3f
	.zero		1


	//----- nvinfo : EIATTR_NUM_MBARRIERS
	.align		4
.L_38:
        /*0564*/ 	.byte	0x03, 0x38
        /*0566*/ 	.short	0x001e


	//----- nvinfo : EIATTR_EXIT_INSTR_OFFSETS
	.align		4
        /*0568*/ 	.byte	0x04, 0x1c
        /*056a*/ 	.short	(.L_40 - .L_39)


	//   ....[0]....
.L_39:
        /*056c*/ 	.word	0x000009f0


	//   ....[1]....
        /*0570*/ 	.word	0x0000d6e0


	//   ....[2]....
        /*0574*/ 	.word	0x0000d720


	//   ....[3]....
        /*0578*/ 	.word	0x0000e810


	//   ....[4]....
        /*057c*/ 	.word	0x0000f170


	//----- nvinfo : EIATTR_MAX_THREADS
	.align		4
.L_40:
        /*0580*/ 	.byte	0x04, 0x05
        /*0582*/ 	.short	(.L_42 - .L_41)
.L_41:
        /*0584*/ 	.word	0x00000180
        /*0588*/ 	.word	0x00000001
        /*058c*/ 	.word	0x00000001


	//----- nvinfo : EIATTR_CRS_STACK_SIZE
	.align		4
.L_42:
        /*0590*/ 	.byte	0x04, 0x1e
        /*0592*/ 	.short	(.L_44 - .L_43)
.L_43:
        /*0594*/ 	.word	0x00000000


	//----- nvinfo : EIATTR_CBANK_PARAM_SIZE
	.align		4
.L_44:
        /*0598*/ 	.byte	0x03, 0x19
        /*059a*/ 	.short	0x0870


	//----- nvinfo : EIATTR_PARAM_CBANK
	.align		4
        /*059c*/ 	.byte	0x04, 0x0a
        /*059e*/ 	.short	(.L_46 - .L_45)
	.align		4
.L_45:
        /*05a0*/ 	.word	index@(.nv.constant0._ZN7cutlass13device_kernelINS_4fmha6kernel28FmhaKernelTmaWarpSpecializedINS1_10collective30FmhaMainloopTmaWarpSpecializedINS_10bfloat16_tEffN4cute5tupleIJNS7_1CILi128EEESA_NS9_ILi80EEEEEENS8_IJiNS9_ILi1EEENS8_IJiiEEEEEESF_SF_NS4_14ResidualFusionEJEEENS4_15FmhaFwdEpilogueIS6_fNS8_IJNS9_ILi64EEESB_SA_EEEEENS2_23IndividualTileSchedulerEJEEEEEvNT_6ParamsE)
        /*05a4*/ 	.short	0x0210
        /*05a6*/ 	.short	0x0870


	//----- nvinfo : EIATTR_SW_WAR
	.align		4
.L_46:
        /*05a8*/ 	.byte	0x04, 0x36
        /*05aa*/ 	.short	(.L_48 - .L_47)
.L_47:
        /*05ac*/ 	.word	0x00000008
.L_48:


//--------------------- .nv.callgraph             --------------------------
	.section	.nv.callgraph,"",@"SHT_CUDA_CALLGRAPH"
	.align	4
	.sectionentsize	8
	.align		4
        /*0000*/ 	.word	0x00000000
	.align		4
        /*0004*/ 	.word	0xffffffff
	.align		4
        /*0008*/ 	.word	index@(_ZN7cutlass13device_kernelINS_4fmha6kernel28FmhaKernelTmaWarpSpecializedINS1_10collective30FmhaMainloopTmaWarpSpecializedINS_10bfloat16_tEffN4cute5tupleIJNS7_1CILi128EEESA_NS9_ILi80EEEEEENS8_IJiNS9_ILi1EEENS8_IJiiEEEEEESF_SF_NS4_14ResidualFusionEJEEENS4_15FmhaFwdEpilogueIS6_fNS8_IJNS9_ILi64EEESB_SA_EEEEENS2_23IndividualTileSchedulerEJEEEEEvNT_6ParamsE)
	.align		4
        /*000c*/ 	.word	index@(__assertfail)
	.align		4
        /*0010*/ 	.word	0x00000000
	.align		4
        /*0014*/ 	.word	0xfffffffe
	.align		4
        /*0018*/ 	.word	0x00000000
	.align		4
        /*001c*/ 	.word	0xfffffffd
	.align		4
        /*0020*/ 	.word	0x00000000
	.align		4
        /*0024*/ 	.word	0xfffffffc


//--------------------- .nv.constant4             --------------------------
	.section	.nv.constant4,"a",@progbits
	.align	8
	.align		8
.nv.constant4:
        /*0000*/ 	.dword	__assertfail
	.align		8
        /*0008*/ 	.dword	__unnamed_1
	.align		8
        /*0010*/ 	.dword	__unnamed_2
	.align		8
        /*0018*/ 	.dword	_ZN39_INTERNAL_c9dd4e6d_4_k_cu_abc97dd8_31434cuda3std3__45__cpo5beginE
	.align		8
        /*0020*/ 	.dword	_ZN39_INTERNAL_c9dd4e6d_4_k_cu_abc97dd8_31434cuda3std3__45__cpo3endE
	.align		8
        /*0028*/ 	.dword	_ZN39_INTERNAL_c9dd4e6d_4_k_cu_abc97dd8_31434cuda3std3__45__cpo6cbeginE
	.align		8
        /*0030*/ 	.dword	_ZN39_INTERNAL_c9dd4e6d_4_k_cu_abc97dd8_31434cuda3std3__45__cpo4cendE
	.align		8
        /*0038*/ 	.dword	_ZN39_INTERNAL_c9dd4e6d_4_k_cu_abc97dd8_31434cuda3std3__441_GLOBAL__N__c9dd4e6d_4_k_cu_abc97dd8_31436ignoreE
	.align		8
        /*0040*/ 	.dword	_ZN39_INTERNAL_c9dd4e6d_4_k_cu_abc97dd8_31434cuda3std3__419piecewise_constructE
	.align		8
        /*0048*/ 	.dword	_ZN39_INTERNAL_c9dd4e6d_4_k_cu_abc97dd8_31434cuda3std3__48in_placeE
	.align		8
        /*0050*/ 	.dword	_ZN39_INTERNAL_c9dd4e6d_4_k_cu_abc97dd8_31434cuda3std6ranges3__45__cpo4swapE
	.align		8
        /*0058*/ 	.dword	_ZN39_INTERNAL_c9dd4e6d_4_k_cu_abc97dd8_31434cuda3std6ranges3__45__cpo9iter_moveE
	.align		8
        /*0060*/ 	.dword	_ZN39_INTERNAL_c9dd4e6d_4_k_cu_abc97dd8_31434cute7productE
	.align		8
        /*0068*/ 	.dword	_ZN39_INTERNAL_c9dd4e6d_4_k_cu_abc97dd8_31434cute1_E
	.align		8
        /*0070*/ 	.dword	$str$24
	.align		8
        /*0078*/ 	.dword	$str$25


//--------------------- .text._ZN7cutlass13device_kernelINS_4fmha6kernel28FmhaKernelTmaWarpSpecializedINS1_10collective30FmhaMainloopTmaWarpSpecializedINS_10bfloat16_tEffN4cute5tupleIJNS7_1CILi128EEESA_NS9_ILi80EEEEEENS8_IJiNS9_ILi1EEENS8_IJiiEEEEEESF_SF_NS4_14ResidualFusionEJEEENS4_15FmhaFwdEpilogueIS6_fNS8_IJNS9_ILi64EEESB_SA_EEEEENS2_23IndividualTileSchedulerEJEEEEEvNT_6ParamsE --------------------------
	.section	.text._ZN7cutlass13device_kernelINS_4fmha6kernel28FmhaKernelTmaWarpSpecializedINS1_10collective30FmhaMainloopTmaWarpSpecializedINS_10bfloat16_tEffN4cute5tupleIJNS7_1CILi128EEESA_NS9_ILi80EEEEEENS8_IJiNS9_ILi1EEENS8_IJiiEEEEEESF_SF_NS4_14ResidualFusionEJEEENS4_15FmhaFwdEpilogueIS6_fNS8_IJNS9_ILi64EEESB_SA_EEEEENS2_23IndividualTileSchedulerEJEEEEEvNT_6ParamsE,"ax",@progbits
	.align	128
.text._ZN7cutlass13device_kernelINS_4fmha6kernel28FmhaKernelTmaWarpSpecializedINS1_10collective30FmhaMainloopTmaWarpSpecializedINS_10bfloat16_tEffN4cute5tupleIJNS7_1CILi128EEESA_NS9_ILi80EEEEEENS8_IJiNS9_ILi1EEENS8_IJiiEEEEEESF_SF_NS4_14ResidualFusionEJEEENS4_15FmhaFwdEpilogueIS6_fNS8_IJNS9_ILi64EEESB_SA_EEEEENS2_23IndividualTileSchedulerEJEEEEEvNT_6ParamsE:
        .type           _ZN7cutlass13device_kernelINS_4fmha6kernel28FmhaKernelTmaWarpSpecializedINS1_10collective30FmhaMainloopTmaWarpSpecializedINS_10bfloat16_tEffN4cute5tupleIJNS7_1CILi128EEESA_NS9_ILi80EEEEEENS8_IJiNS9_ILi1EEENS8_IJiiEEEEEESF_SF_NS4_14ResidualFusionEJEEENS4_15FmhaFwdEpilogueIS6_fNS8_IJNS9_ILi64EEESB_SA_EEEEENS2_23IndividualTileSchedulerEJEEEEEvNT_6ParamsE,@function
        .size           _ZN7cutlass13device_kernelINS_4fmha6kernel28FmhaKernelTmaWarpSpecializedINS1_10collective30FmhaMainloopTmaWarpSpecializedINS_10bfloat16_tEffN4cute5tupleIJNS7_1CILi128EEESA_NS9_ILi80EEEEEENS8_IJiNS9_ILi1EEENS8_IJiiEEEEEESF_SF_NS4_14ResidualFusionEJEEENS4_15FmhaFwdEpilogueIS6_fNS8_IJNS9_ILi64EEESB_SA_EEEEENS2_23IndividualTileSchedulerEJEEEEEvNT_6ParamsE,(.L_x_125 - _ZN7cutlass13device_kernelINS_4fmha6kernel28FmhaKernelTmaWarpSpecializedINS1_10collective30FmhaMainloopTmaWarpSpecializedINS_10bfloat16_tEffN4cute5tupleIJNS7_1CILi128EEESA_NS9_ILi80EEEEEENS8_IJiNS9_ILi1EEENS8_IJiiEEEEEESF_SF_NS4_14ResidualFusionEJEEENS4_15FmhaFwdEpilogueIS6_fNS8_IJNS9_ILi64EEESB_SA_EEEEENS2_23IndividualTileSchedulerEJEEEEEvNT_6ParamsE)
        .other          _ZN7cutlass13device_kernelINS_4fmha6kernel28FmhaKernelTmaWarpSpecializedINS1_10collective30FmhaMainloopTmaWarpSpecializedINS_10bfloat16_tEffN4cute5tupleIJNS7_1CILi128EEESA_NS9_ILi80EEEEEENS8_IJiNS9_ILi1EEENS8_IJiiEEEEEESF_SF_NS4_14ResidualFusionEJEEENS4_15FmhaFwdEpilogueIS6_fNS8_IJNS9_ILi64EEESB_SA_EEEEENS2_23IndividualTileSchedulerEJEEEEEvNT_6ParamsE,@"STO_CUDA_ENTRY STV_DEFAULT"
_ZN7cutlass13device_kernelINS_4fmha6kernel28FmhaKernelTmaWarpSpecializedINS1_10collective30FmhaMainloopTmaWarpSpecializedINS_10bfloat16_tEffN4cute5tupleIJNS7_1CILi128EEESA_NS9_ILi80EEEEEENS8_IJiNS9_ILi1EEENS8_IJiiEEEEEESF_SF_NS4_14ResidualFusionEJEEENS4_15FmhaFwdEpilogueIS6_fNS8_IJNS9_ILi64EEESB_SA_EEEEENS2_23IndividualTileSchedulerEJEEEEEvNT_6ParamsE:
[----:B------:R-:W1:Y:S01]  /*0000*/  LDC R1, c[0x0][0x28] ;  /* 0x00000a00ff017b82 */ /* 0x000e620000000800 */
[----:B------:R-:W2:Y:S01]  /*0010*/  S2R R0, SR_TID.X ;  /* 0x0000000000007919 */ /* 0x000ea20000002100 */
[----:B------:R-:W-:Y:S01]  /*0020*/  ELECT P1, URZ, PT ;  /* 0x00000000003f782f */ /* 0x000fe20003820000 */
[----:B------:R-:W-:Y:S01]  /*0030*/  BSSY B0, `(.L_x_0) ;  /* 0x0000017000007945 */ /* 0x000fe20003800000 */
[----:B--2---:R-:W-:-:S05]  /*0040*/  SHF.R.U32.HI R2, RZ, 0x5, R0 ;  /* 0x00000005ff027819 */ /* 0x004fca0000011600 */
[----:B------:R-:W2:Y:S02]  /*0050*/  SHFL.IDX PT, R3, R2, RZ, 0x1f ;  /* 0x00001fff02037589 */ /* 0x000ea400000e0000 */
[----:B--2---:R-:W-:Y:S02]  /*0060*/  R2UR UR4, R3 ;  /* 0x00000000030472ca */ /* 0x004fe400000e0000 */
[----:B------:R-:W-:-:S06]  /*0070*/  SHF.R.U32.HI R3, RZ, 0x7, R0 ;  /* 0x00000007ff037819 */ /* 0x000fcc0000011600 */
[----:B------:R-:W2:Y:S05]  /*0080*/  SHFL.IDX PT, R3, R3, RZ, 0x1f ;  /* 0x00001fff03037589 */ /* 0x000eaa00000e0000 */
[----:B------:R-:W-:Y:S02]  /*0090*/  USHF.R.S32.HI UR5, URZ, 0x1f, UR4 ;  /* 0x0000001f3f057899 */ /* 0x000fe40008011404 */
[----:B------:R-:W-:Y:S02]  /*00a0*/  ISETP.NE.OR P0, PT, RZ, UR4, !P1 ;  /* 0x00000004ff007c0c */ /* 0x000fe4000cf05670 */
[----:B------:R-:W-:-:S04]  /*00b0*/  ULEA.HI UR5, UR5, UR4, URZ, 0x2 ;  /* 0x0000000405057291 */ /* 0x000fc8000f8f103f */
[----:B------:R-:W-:-:S04]  /*00c0*/  ULOP3.LUT UR5, UR5, 0xfffffffc, URZ, 0xc0, !UPT ;  /* 0xfffffffc05057892 */ /* 0x000fc8000f8ec03f */
[----:B------:R-:W-:-:S03]  /*00d0*/  UIADD3 UR5, UR4, -UR5, URZ ;  /* 0x8000000504057290 */ /* 0x000fc6000fffe03f */
[----:B-1----:R-:W-:Y:S09]  /*00e0*/  @P0 BRA `(.L_x_1) ;  /* 0x00000000002c0947 */ /* 0x002ff20003800000 */
[----:B------:R-:W-:Y:S02]  /*00f0*/  ULDC.64 UR6, c[0x0][0x198] ;  /* 0x0000660000067ab9 */ /* 0x000fe40000000a00 */
[----:B------:R-:W-:Y:S02]  /*0100*/  UIADD3 UR8, UP0, UR6, 0xf0, URZ ;  /* 0x000000f006087890 */ /* 0x000fe4000ff1e03f */
[----:B------:R-:W-:Y:S02]  /*0110*/  UIADD3 UR10, UP1, UR6, 0x1f0, URZ ;  /* 0x000001f0060a7890 */ /* 0x000fe4000ff3e03f */
[----:B------:R-:W-:Y:S02]  /*0120*/  UIADD3 UR6, UP2, UR6, 0x2f0, URZ ;  /* 0x000002f006067890 */ /* 0x000fe4000ff5e03f */
[----:B------:R-:W-:Y:S02]  /*0130*/  UIADD3.X UR9, URZ, UR7, URZ, UP0, !UPT ;  /* 0x000000073f097290 */ /* 0x000fe400087fe43f */
[----:B------:R-:W-:-:S02]  /*0140*/  UIADD3.X UR11, URZ, UR7, URZ, UP1, !UPT ;  /* 0x000000073f0b7290 */ /* 0x000fc40008ffe43f */
[----:B------:R-:W-:-:S05]  /*0150*/  UIADD3.X UR7, URZ, UR7, URZ, UP2, !UPT ;  /* 0x000000073f077290 */ /* 0x000fca00097fe43f */
[----:B------:R1:W-:Y:S02]  /*0160*/  UTMACCTL.PF [UR8] ;  /* 0x00000000080079b9 */ /* 0x0003e40008040000 */
[----:B------:R1:W-:Y:S02]  /*0170*/  UTMACCTL.PF [UR10] ;  /* 0x000000000a0079b9 */ /* 0x0003e40008040000 */
[----:B------:R1:W-:Y:S02]  /*0180*/  UTMACCTL.PF [UR6] ;  /* 0x00000000060079b9 */ /* 0x0003e40008040000 */
[----:B-1----:R-:W-:Y:S01]  /*0190*/  NOP ;  /* 0x0000000000007918 */ /* 0x002fe20000000000 */
.L_x_1:
[----:B------:R-:W-:Y:S05]  /*01a0*/  BSYNC B0 ;  /* 0x0000000000007941 */ /* 0x000fea0003800000 */
.L_x_0:
[----:B------:R-:W1:Y:S01]  /*01b0*/  SHFL.IDX PT, R4, R2, RZ, 0x1f ;  /* 0x00001fff02047589 */ /* 0x000e6200000e0000 */
[----:B--2---:R-:W-:Y:S01]  /*01c0*/  R2UR UR36, R3 ;  /* 0x00000000032472ca */ /* 0x004fe200000e0000 */
[----:B------:R-:W-:-:S12]  /*01d0*/  UISETP.NE.AND UP0, UPT, UR5, 0x1, UPT ;  /* 0x000000010500788c */ /* 0x000fd8000bf05270 */
[----:B------:R-:W-:Y:S02]  /*01e0*/  UIADD3 UR7, UR36, -0x1, URZ ;  /* 0xffffffff24077890 */ /* 0x000fe4000fffe03f */
[----:B------:R-:W-:Y:S02]  /*01f0*/  UISETP.EQ.AND UP2, UPT, UR36, URZ, !UP0 ;  /* 0x0000003f2400728c */ /* 0x000fe4000c742270 */
[----:B------:R-:W-:Y:S02]  /*0200*/  UISETP.GE.U32.AND UP1, UPT, UR7, 0x4, UPT ;  /* 0x000000040700788c */ /* 0x000fe4000bf26070 */
[----:B------:R-:W-:Y:S01]  /*0210*/  USEL UR4, URZ, 0x1, !UP2 ;  /* 0x000000013f047887 */ /* 0x000fe2000d000000 */
[----:B-1----:R-:W-:-:S03]  /*0220*/  ISETP.NE.AND P0, PT, R4, RZ, PT ;  /* 0x000000ff0400720c */ /* 0x002fc60003f05270 */
[----:B------:R-:W-:-:S10]  /*0230*/  USEL UR4, UR4, 0x2, UP1 ;  /* 0x0000000204047887 */ /* 0x000fd40008800000 */
[----:B------:R-:W-:Y:S05]  /*0240*/  @P0 BRA `(.L_x_2) ;  /* 0x0000000000480947 */ /* 0x000fea0003800000 */
[----:B------:R-:W1:Y:S01]  /*0250*/  S2UR UR8, SR_CgaCtaId ;  /* 0x00000000000879c3 */ /* 0x000e620000008800 */
[----:B------:R-:W-:Y:S01]  /*0260*/  UMOV UR6, 0x400 ;  /* 0x0000040000067882 */ /* 0x000fe20000000000 */
[----:B------:R-:W-:Y:S01]  /*0270*/  UMOV UR9, 0x1 ;  /* 0x0000000100097882 */ /* 0x000fe20000000000 */
[----:B------:R-:W-:Y:S01]  /*0280*/  UMOV UR10, 0x80 ;  /* 0x00000080000a7882 */ /* 0x000fe20000000000 */
[----:B------:R-:W-:Y:S01]  /*0290*/  ELECT P0, URZ, PT ;  /* 0x00000000003f782f */ /* 0x000fe20003800000 */
[----:B------:R-:W-:-:S04]  /*02a0*/  UIADD3 UR10, -UR10, 0x100000, URZ ;  /* 0x001000000a0a7890 */ /* 0x000fc8000fffe13f */
[----:B------:R-:W-:Y:S02]  /*02b0*/  USHF.L.U32 UR11, UR10, 0xb, URZ ;  /* 0x0000000b0a0b7899 */ /* 0x000fe4000800063f */
[----:B------:R-:W-:Y:S02]  /*02c0*/  USHF.L.U32 UR10, UR10, 0x1, URZ ;  /* 0x000000010a0a7899 */ /* 0x000fe4000800063f */
[----:B-1----:R-:W-:Y:S02]  /*02d0*/  ULEA UR6, UR8, UR6, 0x18 ;  /* 0x0000000608067291 */ /* 0x002fe4000f8ec03f */
[----:B------:R-:W-:-:S04]  /*02e0*/  UIADD3 UR8, -UR9, 0x100000, URZ ;  /* 0x0010000009087890 */ /* 0x000fc8000fffe13f */
[----:B------:R-:W-:Y:S02]  /*02f0*/  USHF.L.U32 UR9, UR8, 0xb, URZ ;  /* 0x0000000b08097899 */ /* 0x000fe4000800063f */
[----:B------:R-:W-:Y:S01]  /*0300*/  USHF.L.U32 UR8, UR8, 0x1, URZ ;  /* 0x0000000108087899 */ /* 0x000fe2000800063f */
[----:B------:R-:W1:Y:S11]  /*0310*/  FENCE.VIEW.ASYNC.S ;  /* 0x00000000000073c6 */ /* 0x000e760000000000 */
[----:B-1----:R1:W2:Y:S01]  /*0320*/  SYNCS.EXCH.64 URZ, [UR6+0x1e050], UR8 ;  /* 0x01e05008063f75b2 */ /* 0x0022a20008000100 */
[----:B------:R1:W3:Y:S01]  /*0330*/  SYNCS.EXCH.64 URZ, [UR6+0x1e060], UR10 ;  /* 0x01e0600a063f75b2 */ /* 0x0002e20008000100 */
[----:B------:R1:W4:Y:S01]  /*0340*/  SYNCS.EXCH.64 URZ, [UR6+0x1e058], UR8 ;  /* 0x01e05808063f75b2 */ /* 0x0003220008000100 */
[----:B------:R1:W1:Y:S01]  /*0350*/  SYNCS.EXCH.64 URZ, [UR6+0x1e068], UR10 ;  /* 0x01e0680a063f75b2 */ /* 0x0002620008000100 */
[----:B------:R-:W-:Y:S01]  /*0360*/  NOP ;  /* 0x0000000000007918 */ /* 0x000fe20000000000 */
.L_x_2:
[----:B------:R-:W5:Y:S01]  /*0370*/  SHFL.IDX PT, R3, R2, RZ, 0x1f ;  /* 0x00001fff02037589 */ /* 0x000f6200000e0000 */
[----:B------:R-:W-:Y:S01]  /*0380*/  NOP ;  /* 0x0000000000007918 */ /* 0x000fe20000000000 */
[----:B-----5:R-:W-:-:S13]  /*0390*/  ISETP.NE.AND P0, PT, R3, RZ, PT ;  /* 0x000000ff0300720c */ /* 0x020fda0003f05270 */
[----:B------:R-:W-:Y:S05]  /*03a0*/  @P0 BRA `(.L_x_3) ;  /* 0x0000000000600947 */ /* 0x000fea0003800000 */
[----:B-1----:R-:W1:Y:S01]  /*03b0*/  S2UR UR8, SR_CgaCtaId ;  /* 0x00000000000879c3 */ /* 0x002e620000008800 */
[----:B------:R-:W-:Y:S01]  /*03c0*/  UMOV UR6, 0x400 ;  /* 0x0000040000067882 */ /* 0x000fe20000000000 */
[----:B------:R-:W-:Y:S01]  /*03d0*/  UMOV UR10, 0x1 ;  /* 0x00000001000a7882 */ /* 0x000fe20000000000 */
[----:B------:R-:W-:Y:S01]  /*03e0*/  UMOV UR9, 0x100 ;  /* 0x0000010000097882 */ /* 0x000fe20000000000 */
[----:B------:R-:W-:-:S04]  /*03f0*/  UIADD3 UR10, -UR10, 0x100000, URZ ;  /* 0x001000000a0a7890 */ /* 0x000fc8000fffe13f */
[----:B------:R-:W-:Y:S02]  /*0400*/  USHF.L.U32 UR11, UR10, 0xb, URZ ;  /* 0x0000000b0a0b7899 */ /* 0x000fe4000800063f */
[----:B------:R-:W-:Y:S01]  /*0410*/  USHF.L.U32 UR10, UR10, 0x1, URZ ;  /* 0x000000010a0a7899 */ /* 0x000fe2000800063f */
[----:B------:R-:W-:Y:S01]  /*0420*/  ELECT P0, URZ, PT ;  /* 0x00000000003f782f */ /* 0x000fe20003800000 */
[----:B-1----:R-:W-:Y:S02]  /*0430*/  ULEA UR6, UR8, UR6, 0x18 ;  /* 0x0000000608067291 */ /* 0x002fe4000f8ec03f */
[----:B------:R-:W-:-:S04]  /*0440*/  UIADD3 UR8, -UR9, 0x100000, URZ ;  /* 0x0010000009087890 */ /* 0x000fc8000fffe13f */
[----:B------:R-:W-:Y:S02]  /*0450*/  USHF.L.U32 UR9, UR8, 0xb, URZ ;  /* 0x0000000b08097899 */ /* 0x000fe4000800063f */
[----:B------:R-:W-:Y:S01]  /*0460*/  USHF.L.U32 UR8, UR8, 0x1, URZ ;  /* 0x0000000108087899 */ /* 0x000fe2000800063f */
[----:B------:R-:W1:Y:S03]  /*0470*/  FENCE.VIEW.ASYNC.S ;  /* 0x00000000000073c6 */ /* 0x000e660000000000 */
[----:B-1----:R1:W1:Y:S08]  /*0480*/  SYNCS.EXCH.64 URZ, [UR6+0x1e000], UR10 ;  /* 0x01e0000a063f75b2 */ /* 0x0022700008000100 */
[----:B------:R1:W1:Y:S01]  /*0490*/  SYNCS.EXCH.64 URZ, [UR6+0x1e028], UR8 ;  /* 0x01e02808063f75b2 */ /* 0x0002620008000100 */
        /* <DEDUP_REMOVED lines=8> */
[----:B------:R-:W-:Y:S01]  /*0520*/  NOP ;  /* 0x0000000000007918 */ /* 0x000fe20000000000 */
.L_x_3:
        /* <DEDUP_REMOVED lines=21> */
[----:B------:R-:W-:Y:S01]  /*0680*/  NOP ;  /* 0x0000000000007918 */ /* 0x000fe20000000000 */
.L_x_4:
[----:B------:R-:W5:Y:S01]  /*0690*/  SHFL.IDX PT, R3, R2, RZ, 0x1f ;  /* 0x00001fff02037589 */ /* 0x000f6200000e0000 */
[----:B------:R-:W-:Y:S01]  /*06a0*/  ELECT P0, URZ, PT ;  /* 0x00000000003f782f */ /* 0x000fe20003800000 */
[----:B------:R-:W-:Y:S01]  /*06b0*/  NOP ;  /* 0x0000000000007918 */ /* 0x000fe20000000000 */
[----:B-1----:R-:W-:Y:S02]  /*06c0*/  UMOV UR8, 0x80 ;  /* 0x0000008000087882 */ /* 0x002fe40000000000 */
[C---:B-----5:R-:W-:Y:S02]  /*06d0*/  ISETP.NE.OR P0, PT, R3.reuse, RZ, !P0 ;  /* 0x000000ff0300720c */ /* 0x060fe40004705670 */
[----:B------:R-:W-:-:S11]  /*06e0*/  ISETP.NE.AND P2, PT, R3, RZ, PT ;  /* 0x000000ff0300720c */ /* 0x000fd60003f45270 */
[----:B------:R-:W-:Y:S01]  /*06f0*/  VOTEU.ALL UP2, P0 ;  /* 0x00000000003f7886 */ /* 0x000fe20000040000 */
[----:B------:R-:W-:Y:S01]  /*0700*/  VOTEU.ALL UP3, P0 ;  /* 0x00000000003f7886 */ /* 0x000fe20000060000 */
[----:B------:R-:W-:Y:S01]  /*0710*/  VOTEU.ALL UP4, P0 ;  /* 0x00000000003f7886 */ /* 0x000fe20000080000 */
[----:B------:R-:W-:Y:S02]  /*0720*/  VOTEU.ALL UP5, P0 ;  /* 0x00000000003f7886 */ /* 0x000fe400000a0000 */
[----:B------:R-:W1:Y:S01]  /*0730*/  @!UP2 S2UR UR10, SR_CgaCtaId ;  /* 0x00000000000aa9c3 */ /* 0x000e620000008800 */
[----:B------:R-:W-:Y:S01]  /*0740*/  @!UP2 UMOV UR6, 0x400 ;  /* 0x000004000006a882 */ /* 0x000fe20000000000 */
[----:B------:R-:W-:-:S04]  /*0750*/  @!UP2 UIADD3 UR8, -UR8, 0x100000, URZ ;  /* 0x001000000808a890 */ /* 0x000fc8000fffe13f */
[----:B------:R-:W-:Y:S02]  /*0760*/  @!UP2 USHF.L.U32 UR9, UR8, 0xb, URZ ;  /* 0x0000000b0809a899 */ /* 0x000fe4000800063f */
[----:B------:R-:W-:Y:S02]  /*0770*/  @!UP2 USHF.L.U32 UR8, UR8, 0x1, URZ ;  /* 0x000000010808a899 */ /* 0x000fe4000800063f */
[----:B-1----:R-:W-:Y:S01]  /*0780*/  @!UP2 ULEA UR6, UR10, UR6, 0x18 ;  /* 0x000000060a06a291 */ /* 0x002fe2000f8ec03f */
[----:B------:R-:W-:Y:S01]  /*0790*/  VOTEU.ALL UP2, P0 ;  /* 0x00000000003f7886 */ /* 0x000fe20000040000 */
[----:B------:R-:W1:Y:S10]  /*07a0*/  FENCE.VIEW.ASYNC.S ;  /* 0x00000000000073c6 */ /* 0x000e740000000000 */
[----:B-1----:R1:W1:Y:S01]  /*07b0*/  @!UP2 SYNCS.EXCH.64 URZ, [UR6+0x1e090], UR8 ;  /* 0x01e09008063fa5b2 */ /* 0x0022620008000100 */
[----:B------:R1:W1:Y:S01]  /*07c0*/  @!UP3 SYNCS.EXCH.64 URZ, [UR6+0x1e098], UR8 ;  /* 0x01e09808063fb5b2 */ /* 0x0002620008000100 */
[----:B------:R1:W1:Y:S01]  /*07d0*/  @!UP4 SYNCS.EXCH.64 URZ, [UR6+0x1e0a0], UR8 ;  /* 0x01e0a008063fc5b2 */ /* 0x0002620008000100 */
[----:B------:R1:W1:Y:S01]  /*07e0*/  @!UP5 SYNCS.EXCH.64 URZ, [UR6+0x1e0a8], UR8 ;  /* 0x01e0a808063fd5b2 */ /* 0x0002620008000100 */
[----:B------:R-:W-:Y:S01]  /*07f0*/  NOP ;  /* 0x0000000000007918 */ /* 0x000fe20000000000 */
[----:B------:R-:W-:Y:S05]  /*0800*/  @P2 BRA `(.L_x_5) ;  /* 0x0000000000582947 */ /* 0x000fea0003800000 */
[----:B-1----:R-:W1:Y:S01]  /*0810*/  S2UR UR8, SR_CgaCtaId ;  /* 0x00000000000879c3 */ /* 0x002e620000008800 */
        /* <DEDUP_REMOVED lines=12> */
[----:B-1----:R1:W1:Y:S01]  /*08e0*/  SYNCS.EXCH.64 URZ, [UR6+0x1e0c0], UR8 ;  /* 0x01e0c008063f75b2 */ /* 0x0022620008000100 */
        /* <DEDUP_REMOVED lines=8> */
.L_x_5:
[----:B------:R-:W-:Y:S01]  /*0970*/  ISETP.NE.AND P0, PT, RZ, UR36, PT ;  /* 0x00000024ff007c0c */ /* 0x000fe2000bf05270 */
[----:B------:R-:W-:Y:S01]  /*0980*/  NOP ;  /* 0x0000000000007918 */ /* 0x000fe20000000000 */
[----:B------:R-:W-:Y:S01]  /*0990*/  MOV R2, UR5 ;  /* 0x0000000500027c02 */ /* 0x000fe20008000f00 */
[----:B-1234-:R-:W-:Y:S03]  /*09a0*/  BAR.SYNC.DEFER_BLOCKING 0x0 ;  /* 0x0000000000007b1d */ /* 0x01efe60000010000 */
[----:B------:R-:W-:-:S07]  /*09b0*/  ISETP.EQ.AND P2, PT, R2, 0x1, P1 ;  /* 0x000000010200780c */ /* 0x000fce0000f42270 */
[----:B------:R-:W-:Y:S06]  /*09c0*/  @!P0 BRA `(.L_x_6) ;  /* 0x000000cc00488947 */ /* 0x000fec0003800000 */
[----:B------:R-:W-:-:S06]  /*09d0*/  UISETP.GT.U32.AND UP2, UPT, UR7, 0x3, UPT ;  /* 0x000000030700788c */ /* 0x000fcc000bf44070 */
[----:B------:R-:W-:-:S13]  /*09e0*/  PLOP3.LUT P0, PT, PT, PT, UP2, 0x80, 0x0 ;  /* 0x000000000000781c */ /* 0x000fda0003f0f028 */
[----:B------:R-:W-:Y:S05]  /*09f0*/  @P0 EXIT ;  /* 0x000000000000094d */ /* 0x000fea0003800000 */
.L_x_7:
[----:B------:R-:W-:-:S08]  /*0a00*/  NOP ;  /* 0x0000000000007918 */ /* 0x000fd00000000000 */
[----:B------:R-:W1:Y:S02]  /*0a10*/  USETMAXREG.TRY_ALLOC.CTAPOOL UP2, 0xf0 ;  /* 0x000000f0000079c8 */ /* 0x000e640008040600 */
[----:B-1----:R-:W-:-:S13]  /*0a20*/  PLOP3.LUT P0, PT, PT, PT, UP2, 0x80, 0x0 ;  /* 0x000000000000781c */ /* 0x002fda0003f0f028 */
[----:B------:R-:W-:Y:S05]  /*0a30*/  @!P0 BRA `(.L_x_7) ;  /* 0xfffffffc00f08947 */ /* 0x000fea000383ffff */
[----:B------:R-:W-:Y:S01]  /*0a40*/  UISETP.NE.AND UP2, UPT, UR36, 0x1, UPT ;  /* 0x000000012400788c */ /* 0x000fe2000bf45270 */
[----:B------:R-:W1:Y:S01]  /*0a50*/  S2UR UR42, SR_CTAID.X ;  /* 0x00000000002a79c3 */ /* 0x000e620000002500 */
[----:B------:R-:W-:Y:S01]  /*0a60*/  UMOV UR5, URZ ;  /* 0x0000003f00057c82 */ /* 0x000fe20008000000 */
[----:B------:R-:W-:-:S03]  /*0a70*/  UMOV UR6, URZ ;  /* 0x0000003f00067c82 */ /* 0x000fc60008000000 */
[----:B------:R-:W-:-:S13]  /*0a80*/  PLOP3.LUT P0, PT, PT, PT, UP2, 0x80, 0x0 ;  /* 0x000000000000781c */ /* 0x000fda0003f0f028 */
[----:B------:R-:W-:Y:S05]  /*0a90*/  @!P0 BRA `(.L_x_8) ;  /* 0x00000000003c8947 */ /* 0x000fea0003800000 */
[----:B------:R-:W-:Y:S01]  /*0aa0*/  UISETP.NE.AND UP2, UPT, UR36, 0x2, UPT ;  /* 0x000000022400788c */ /* 0x000fe2000bf45270 */
[----:B------:R-:W-:-:S05]  /*0ab0*/  UMOV UR6, 0x1 ;  /* 0x0000000100067882 */ /* 0x000fca0000000000 */
[----:B------:R-:W-:-:S13]  /*0ac0*/  PLOP3.LUT P1, PT, PT, PT, UP2, 0x80, 0x0 ;  /* 0x000000000000781c */ /* 0x000fda0003f2f028 */
[----:B------:R-:W-:Y:S05]  /*0ad0*/  @!P1 BRA `(.L_x_8) ;  /* 0x00000000002c9947 */ /* 0x000fea0003800000 */
[----:B------:R-:W-:-:S06]  /*0ae0*/  UISETP.NE.AND UP2, UPT, UR36, 0x3, UPT ;  /* 0x000000032400788c */ /* 0x000fcc000bf45270 */
[----:B------:R-:W-:-:S13]  /*0af0*/  PLOP3.LUT P1, PT, PT, PT, UP2, 0x80, 0x0 ;  /* 0x000000000000781c */ /* 0x000fda0003f2f028 */
[----:B------:R-:W-:Y:S05]  /*0b00*/  @!P1 BRA `(.L_x_9) ;  /* 0x0000000000189947 */ /* 0x000fea0003800000 */
[----:B------:R-:W-:-:S11]  /*0b10*/  UISETP.NE.AND UP2, UPT, UR36, 0x4, UPT ;  /* 0x000000042400788c */ /* 0x000fd6000bf45270 */
[----:B------:R-:W-:Y:S01]  /*0b20*/  @!UP2 UMOV UR5, 0x1 ;  /* 0x000000010005a882 */ /* 0x000fe20000000000 */
[----:B------:R-:W-:Y:S01]  /*0b30*/  @!UP2 UMOV UR6, 0x1 ;  /* 0x000000010006a882 */ /* 0x000fe20000000000 */
[----:B------:R-:W-:Y:S01]  /*0b40*/  @UP2 UMOV UR5, URZ ;  /* 0x0000003f00052c82 */ /* 0x000fe20008000000 */
[----:B------:R-:W-:Y:S01]  /*0b50*/  @UP2 UMOV UR6, URZ ;  /* 0x0000003f00062c82 */ /* 0x000fe20008000000 */
[----:B------:R-:W-:Y:S05]  /*0b60*/  BRA `(.L_x_8) ;  /* 0x0000000000087947 */ /* 0x000fea0003800000 */
.L_x_9:
[----:B------:R-:W-:Y:S01]  /*0b70*/  UMOV UR5, 0x1 ;  /* 0x0000000100057882 */ /* 0x000fe20000000000 */
[----:B------:R-:W-:-:S05]  /*0b80*/  UMOV UR6, URZ ;  /* 0x0000003f00067c82 */ /* 0x000fca0008000000 */
.L_x_8:
[----:B------:R-:W-:Y:S05]  /*0b90*/  @!P0 BRA `(.L_x_10) ;  /* 0x00000000003c8947 */ /* 0x000fea0003800000 */
[----:B------:R-:W-:-:S06]  /*0ba0*/  UISETP.NE.AND UP2, UPT, UR36, 0x2, UPT ;  /* 0x000000022400788c */ /* 0x000fcc000bf45270 */
[----:B------:R-:W-:-:S13]  /*0bb0*/  PLOP3.LUT P0, PT, PT, PT, UP2, 0x80, 0x0 ;  /* 0x000000000000781c */ /* 0x000fda0003f0f028 */
[----:B------:R-:W-:Y:S05]  /*0bc0*/  @!P0 BRA `(.L_x_11) ;  /* 0x0000000000288947 */ /* 0x000fea0003800000 */
[----:B------:R-:W-:-:S06]  /*0bd0*/  UISETP.NE.AND UP2, UPT, UR36, 0x3, UPT ;  /* 0x000000032400788c */ /* 0x000fcc000bf45270 */
[----:B------:R-:W-:-:S13]  /*0be0*/  PLOP3.LUT P0, PT, PT, PT, UP2, 0x80, 0x0 ;  /* 0x000000000000781c */ /* 0x000fda0003f0f028 */
[----:B------:R-:W-:Y:S05]  /*0bf0*/  @!P0 BRA `(.L_x_12) ;  /* 0x0000000000148947 */ /* 0x000fea0003800000 */
[----:B------:R-:W-:-:S06]  /*0c00*/  UISETP.NE.AND UP2, UPT, UR36, 0x4, UPT ;  /* 0x000000042400788c */ /* 0x000fcc000bf45270 */
[----:B------:R-:W-:-:S13]  /*0c10*/  PLOP3.LUT P0, PT, PT, PT, UP2, 0x80, 0x0 ;  /* 0x000000000000781c */ /* 0x000fda0003f0f028 */
[----:B------:R-:W-:Y:S05]  /*0c20*/  @P0 BRA `(.L_x_13) ;  /* 0x00000000001c0947 */ /* 0x000fea0003800000 */
[----:B-1----:R-:W-:Y:S01]  /*0c30*/  ULEA UR42, UR42, 0x3, 0x1 ;  /* 0x000000032a2a7891 */ /* 0x002fe2000f8e083f */
[----:B------:R-:W-:Y:S11]  /*0c40*/  BRA `(.L_x_13) ;  /* 0x0000000000147947 */ /* 0x000ff60003800000 */
.L_x_12:
[----:B-1----:R-:W-:Y:S01]  /*0c50*/  ULEA UR42, UR42, 0x2, 0x1 ;  /* 0x000000022a2a7891 */ /* 0x002fe2000f8e083f */
[----:B------:R-:W-:Y:S11]  /*0c60*/  BRA `(.L_x_13) ;  /* 0x00000000000c7947 */ /* 0x000ff60003800000 */
.L_x_11:
[----:B-1----:R-:W-:Y:S01]  /*0c70*/  ULEA UR42, UR42, 0x1, 0x1 ;  /* 0x000000012a2a7891 */ /* 0x002fe2000f8e083f */
[----:B------:R-:W-:Y:S11]  /*0c80*/  BRA `(.L_x_13) ;  /* 0x0000000000047947 */ /* 0x000ff60003800000 */
.L_x_10:
[----:B-1----:R-:W-:-:S12]  /*0c90*/  USHF.L.U32 UR42, UR42, 0x1, URZ ;  /* 0x000000012a2a7899 */ /* 0x002fd8000800063f */
.L_x_13:
[----:B------:R-:W-:-:S04]  /*0ca0*/  ULOP3.LUT UR4, UR4, 0x1, URZ, 0xfc, !UPT ;  /* 0x0000000104047892 */ /* 0x000fc8000f8efc3f */
[----:B------:R-:W-:-:S06]  /*0cb0*/  UISETP.NE.AND UP2, UPT, UR4, 0x3, UPT ;  /* 0x000000030400788c */ /* 0x000fcc000bf45270 */
[----:B------:R-:W-:-:S13]  /*0cc0*/  PLOP3.LUT P0, PT, PT, PT, UP2, 0x80, 0x0 ;  /* 0x000000000000781c */ /* 0x000fda0003f0f028 */
[----:B------:R-:W-:Y:S05]  /*0cd0*/  @!P0 BRA `(.L_x_14) ;  /* 0x0000000000048947 */ /* 0x000fea0003800000 */
[----:B-1----:R-:W-:Y:S01]  /*0ce0*/  BPT.TRAP 0x1 ;  /* 0x000000040000795c */ /* 0x002fe20000300000 */
.L_x_14:
[----:B------:R-:W2:Y:S01]  /*0cf0*/  S2UR UR4, SR_CgaCtaId ;  /* 0x00000000000479c3 */ /* 0x000ea20000008800 */
[----:B------:R-:W-:Y:S01]  /*0d00*/  UMOV UR37, 0x400 ;  /* 0x0000040000257882 */ /* 0x000fe20000000000 */
[----:B------:R-:W-:Y:S02]  /*0d10*/  MOV R2, UR5 ;  /* 0x0000000500027c02 */ /* 0x000fe40008000f00 */
[----:B------:R-:W-:Y:S02]  /*0d20*/  SHF.R.S32.HI R3, RZ, 0x1f, R0 ;  /* 0x0000001fff037819 */ /* 0x000fe40000011400 */
[----:B------:R-:W-:Y:S02]  /*0d30*/  SHF.L.U32 R2, R2, 0x1f, RZ ;  /* 0x0000001f02027819 */ /* 0x000fe400000006ff */
[----:B------:R-:W-:-:S04]  /*0d40*/  LEA.HI R3, R3, R0, RZ, 0x7 ;  /* 0x0000000003037211 */ /* 0x000fc800078f38ff */
[----:B------:R-:W-:-:S05]  /*0d50*/  LOP3.LUT R3, R3, 0xffffff80, RZ, 0xc0, !PT ;  /* 0xffffff8003037812 */ /* 0x000fca00078ec0ff */
[----:B------:R-:W-:-:S05]  /*0d60*/  IMAD.IADD R3, R0, 0x1, -R3 ;  /* 0x0000000100037824 */ /* 0x000fca00078e0a03 */
[----:B------:R-:W-:Y:S01]  /*0d70*/  SHF.R.S32.HI R0, RZ, 0x1f, R3 ;  /* 0x0000001fff007819 */ /* 0x000fe20000011403 */
[----:B--2---:R-:W-:-:S03]  /*0d80*/  ULEA UR37, UR4, UR37, 0x18 ;  /* 0x0000002504257291 */ /* 0x004fc6000f8ec03f */
[----:B------:R-:W-:Y:S01]  /*0d90*/  LEA.HI R0, R0, R3, RZ, 0x2 ;  /* 0x0000000300007211 */ /* 0x000fe200078f10ff */
[----:B------:R-:W-:-:S03]  /*0da0*/  ULEA UR4, UR6, UR37, 0x3 ;  /* 0x0000002506047291 */ /* 0x000fc6000f8e183f */
[----:B------:R-:W-:-:S04]  /*0db0*/  LOP3.LUT R0, R0, 0x7ffffffc, RZ, 0xc0, !PT ;  /* 0x7ffffffc00007812 */ /* 0x000fc800078ec0ff */
[----:B------:R-:W-:Y:S02]  /*0dc0*/  IADD3 R0, R3, -R0, RZ ;  /* 0x8000000003007210 */ /* 0x000fe40007ffe0ff */
[----:B------:R-:W2:Y:S02]  /*0dd0*/  SYNCS.PHASECHK.TRANS64.TRYWAIT P1, [UR4+0x1e050], R2 ;  /* 0x01e05002ff0075a7 */ /* 0x000ea40008020144 */
[----:B--2---:R-:W-:Y:S05]  /*0de0*/  @!P1 BRA `(.L_x_15) ;  /* 0x000000e000e49947 */ /* 0x004fea0003800000 */
.L_x_107:
[----:B------:R-:W-:Y:S01]  /*0df0*/  IMAD.SHL.U32 R4, R0, 0x2, RZ ;  /* 0x0000000200047824 */ /* 0x000fe200078e00ff */
[----:B------:R-:W-:Y:S06]  /*0e00*/  @!P0 BRA `(.L_x_16) ;  /* 0x0000000000048947 */ /* 0x000fec0003800000 */
[----:B-1----:R-:W-:Y:S01]  /*0e10*/  BPT.TRAP 0x1 ;  /* 0x000000040000795c */ /* 0x002fe20000300000 */
.L_x_16:
[----:B------:R-:W-:Y:S01]  /*0e20*/  SHF.L.U32 R6, RZ, 0x1f, RZ ;  /* 0x0000001fff067819 */ /* 0x000fe200000006ff */
[----:B------:R-:W-:Y:S01]  /*0e30*/  UIADD3 UR25, UR37, 0x1e090, URZ ;  /* 0x0001e09025197890 */ /* 0x000fe2000fffe03f */
[----:B------:R-:W-:Y:S02]  /*0e40*/  ISETP.NE.AND P2, PT, RZ, UR7, PT ;  /* 0x00000007ff007c0c */ /* 0x000fe4000bf45270 */
[----:B------:R-:W3:Y:S02]  /*0e50*/  SYNCS.PHASECHK.TRANS64.TRYWAIT P1, [UR37+0x1e000], R6 ;  /* 0x01e00006ff0075a7 */ /* 0x000ee40008020165 */
[----:B---3--:R-:W-:Y:S09]  /*0e60*/  @!P1 BRA `(.L_x_17) ;  /* 0x000000e000dc9947 */ /* 0x008ff20003800000 */
.L_x_108:
[----:B------:R-:W-:Y:S01]  /*0e70*/  ULEA UR28, UR36, UR25, 0x3 ;  /* 0x00000019241c7291 */ /* 0x000fe2000f8e183f */
[----:B------:R-:W-:-:S04]  /*0e80*/  SEL R0, RZ, 0x1, P2 ;  /* 0x00000001ff007807 */ /* 0x000fc80001000000 */
[----:B------:R-:W-:-:S04]  /*0e90*/  SHF.L.U32 R0, R0, 0x1f, RZ ;  /* 0x0000001f00007819 */ /* 0x000fc800000006ff */
[----:B------:R-:W3:Y:S02]  /*0ea0*/  SYNCS.PHASECHK.TRANS64.TRYWAIT P1, [UR28+-0x8], R0 ;  /* 0xfffff800ff0075a7 */ /* 0x000ee4000802015c */
[----:B---3--:R-:W-:Y:S05]  /*0eb0*/  @!P1 BRA `(.L_x_18) ;  /* 0x000000e000e09947 */ /* 0x008fea0003800000 */
.L_x_109:
[----:B------:R-:W-:Y:S01]  /*0ec0*/  USHF.R.U32.HI UR4, URZ, 0x4, UR37 ;  /* 0x000000043f047899 */ /* 0x000fe20008011625 */
[----:B------:R-:W-:Y:S01]  /*0ed0*/  WARPGROUP.ARRIVE ;  /* 0x00000000000079c5 */ /* 0x000fe20000000000 */
[----:B------:R-:W-:Y:S01]  /*0ee0*/  UIADD3 UR5, UR37, 0x5000, URZ ;  /* 0x0000500025057890 */ /* 0x000fe2000fffe03f */
[C---:B--2---:R-:W-:Y:S01]  /*0ef0*/  IADD3 R0, R4.reuse, 0x1, RZ ;  /* 0x0000000104007810 */ /* 0x044fe20007ffe0ff */
[----:B------:R-:W-:Y:S01]  /*0f00*/  ULOP3.LUT UR4, UR4, 0x3fff, URZ, 0xc0, !UPT ;  /* 0x00003fff04047892 */ /* 0x000fe2000f8ec03f */
[C---:B------:R-:W-:Y:S01]  /*0f10*/  IADD3 R2, R4.reuse, 0x8, RZ ;  /* 0x0000000804027810 */ /* 0x040fe20007ffe0ff */
[----:B------:R-:W-:Y:S01]  /*0f20*/  USHF.R.U32.HI UR5, URZ, 0x4, UR5 ;  /* 0x000000043f057899 */ /* 0x000fe20008011605 */
[C---:B------:R-:W-:Y:S01]  /*0f30*/  IADD3 R7, R4.reuse, 0x68, RZ ;  /* 0x0000006804077810 */ /* 0x040fe20007ffe0ff */
[----:B------:R-:W-:Y:S01]  /*0f40*/  ULOP3.LUT UR4, UR4, 0x10000, URZ, 0xfc, !UPT ;  /* 0x0001000004047892 */ /* 0x000fe2000f8efc3f */
[----:B------:R-:W-:Y:S01]  /*0f50*/  VIADD R9, R4, 0x78 ;  /* 0x0000007804097836 */ /* 0x000fe20000000000 */
[----:B------:R-:W-:-:S02]  /*0f60*/  ULOP3.LUT UR24, UR5, 0x3fff, URZ, 0xc0, !UPT ;  /* 0x00003fff05187892 */ /* 0x000fc4000f8ec03f */
[----:B------:R-:W-:Y:S02]  /*0f70*/  UIMAD UR4, UR6, 0x280, UR4 ;  /* 0x00000280060478a4 */ /* 0x000fe4000f8e0204 */
[----:B------:R-:W-:Y:S01]  /*0f80*/  ULOP3.LUT UR26, UR24, 0x10000, URZ, 0xfc, !UPT ;  /* 0x00010000181a7892 */ /* 0x000fe2000f8efc3f */
[----:B------:R-:W-:Y:S01]  /*0f90*/  UMOV UR5, 0xc0000010 ;  /* 0xc000001000057882 */ /* 0x000fe20000000000 */
[----:B------:R-:W-:Y:S01]  /*0fa0*/  UMOV UR11, 0xc0000010 ;  /* 0xc0000010000b7882 */ /* 0x000fe20000000000 */
[----:B------:R-:W-:Y:S02]  /*0fb0*/  UMOV UR9, UR5 ;  /* 0x0000000500097c82 */ /* 0x000fe40008000000 */
[----:B------:R-:W-:Y:S01]  /*0fc0*/  UMOV UR8, UR4 ;  /* 0x0000000400087c82 */ /* 0x000fe20008000000 */
[----:B------:R-:W-:Y:S01]  /*0fd0*/  UIADD3 UR16, UR4, 0x80, URZ ;  /* 0x0000008004107890 */ /* 0x000fe2000fffe03f */
[----:B------:R-:W-:Y:S01]  /*0fe0*/  UMOV UR10, UR26 ;  /* 0x0000001a000a7c82 */ /* 0x000fe20008000000 */
[----:B------:R-:W-:Y:S01]  /*0ff0*/  UIADD3 UR18, UR26, 0x100, URZ ;  /* 0x000001001a127890 */ /* 0x000fe2000fffe03f */
[----:B------:R-:W-:Y:S01]  /*1000*/  HGMMA.64x128x16.F32.BF16 R24, gdesc[UR8], RZ, !UPT, gsb0 ;  /* 0x01e00000081879f0 */ /* 0x000fe2000c0018ff */
[----:B------:R-:W-:Y:S01]  /*1010*/  UMOV UR17, 0xc0000010 ;  /* 0xc000001000117882 */ /* 0x000fe20000000000 */
[----:B------:R-:W-:Y:S01]  /*1020*/  UMOV UR19, 0xc0000010 ;  /* 0xc000001000137882 */ /* 0x000fe20000000000 */
[----:B------:R-:W-:-:S02]  /*1030*/  UIADD3 UR20, UR4, 0x100, URZ ;  /* 0x0000010004147890 */ /* 0x000fc4000fffe03f */
[----:B------:R-:W-:Y:S01]  /*1040*/  UIADD3 UR22, UR26, 0x200, URZ ;  /* 0x000002001a167890 */ /* 0x000fe2000fffe03f */
[----:B------:R-:W-:Y:S01]  /*1050*/  UMOV UR21, 0xc0000010 ;  /* 0xc000001000157882 */ /* 0x000fe20000000000 */
[----:B------:R-:W-:Y:S01]  /*1060*/  UMOV UR23, 0xc0000010 ;  /* 0xc000001000177882 */ /* 0x000fe20000000000 */
[----:B------:R-:W-:Y:S02]  /*1070*/  UIADD3 UR8, UR4, 0x180, URZ ;  /* 0x0000018004087890 */ /* 0x000fe4000fffe03f */
[----:B------:R-:W-:Y:S01]  /*1080*/  UIADD3 UR10, UR26, 0x300, URZ ;  /* 0x000003001a0a7890 */ /* 0x000fe2000fffe03f */
[----:B------:R-:W-:Y:S01]  /*1090*/  UMOV UR9, 0xc0000010 ;  /* 0xc000001000097882 */ /* 0x000fe20000000000 */
[----:B------:R-:W-:Y:S01]  /*10a0*/  UMOV UR11, 0xc0000010 ;  /* 0xc0000010000b7882 */ /* 0x000fe20000000000 */
[----:B------:R-:W-:Y:S02]  /*10b0*/  UIADD3 UR12, UR4, 0x200, URZ ;  /* 0x00000200040c7890 */ /* 0x000fe4000fffe03f */
[----:B------:R-:W-:Y:S01]  /*10c0*/  UIADD3 UR14, UR26, 0x400, URZ ;  /* 0x000004001a0e7890 */ /* 0x000fe2000fffe03f */
[----:B------:R-:W-:Y:S01]  /*10d0*/  UMOV UR13, 0xc0000010 ;  /* 0xc0000010000d7882 */ /* 0x000fe20000000000 */
[----:B------:R-:W-:Y:S01]  /*10e0*/  UMOV UR15, 0xc0000010 ;  /* 0xc0000010000f7882 */ /* 0x000fe20000000000 */
[----:B------:R-:W-:Y:S01]  /*10f0*/  ULDC UR6, c[0x0][0x28c] ;  /* 0x0000a30000067ab9 */ /* 0x000fe20000000800 */
[----:B------:R-:W-:Y:S01]  /*1100*/  USHF.L.U32 UR7, UR7, 0x3, URZ ;  /* 0x0000000307077899 */ /* 0x000fe2000800063f */
[----:B------:R-:W-:Y:S01]  /*1110*/  ISETP.GE.AND P6, PT, R0, UR6, PT ;  /* 0x0000000600007c0c */ /* 0x000fe2000bfc6270 */
[----:B------:R-:W-:Y:S01]  /*1120*/  VIADD R0, R4, 0x9 ;  /* 0x0000000904007836 */ /* 0x000fe20000000000 */
[----:B------:R-:W-:Y:S01]  /*1130*/  ULDC UR6, c[0x0][0x28c] ;  /* 0x0000a30000067ab9 */ /* 0x000fe20000000800 */
[----:B------:R-:W-:-:S03]  /*1140*/  ULOP3.LUT UR7, UR7, 0x8, URZ, 0xc, !UPT ;  /* 0x0000000807077892 */ /* 0x000fc6000f8e0c3f */
[----:B------:R-:W-:Y:S01]  /*1150*/  ISETP.GE.AND P2, PT, R0, UR6, PT ;  /* 0x0000000600007c0c */ /* 0x000fe2000bf46270 */
[----:B------:R-:W-:Y:S01]  /*1160*/  ULDC UR6, c[0x0][0x28c] ;  /* 0x0000a30000067ab9 */ /* 0x000fe20000000800 */
[----:B------:R-:W-:-:S04]  /*1170*/  IADD3 R0, R4, 0x11, RZ ;  /* 0x0000001104007810 */ /* 0x000fc80007ffe0ff */
[----:B------:R-:W-:Y:S01]  /*1180*/  ISETP.GE.AND P4, PT, R0, UR6, PT ;  /* 0x0000000600007c0c */ /* 0x000fe2000bf86270 */
[----:B------:R-:W-:Y:S01]  /*1190*/  ULDC UR6, c[0x0][0x28c] ;  /* 0x0000a30000067ab9 */ /* 0x000fe20000000800 */
[----:B------:R-:W-:Y:S01]  /*11a0*/  IADD3 R0, R4, 0x19, RZ ;  /* 0x0000001904007810 */ /* 0x000fe20007ffe0ff */
[----:B------:R-:W-:Y:S02]  /*11b0*/  WARPGROUP.DEPBAR.LE gsb0, 0x0 ;  /* 0x00008000000079c5 */ /* 0x000fe40000010000 */
[----:B------:R-:W-:-:S06]  /*11c0*/  WARPGROUP.ARRIVE ;  /* 0x00000000000079c5 */ /* 0x000fcc0000000000 */
[----:B------:R-:W-:Y:S03]  /*11d0*/  HGMMA.64x128x16.F32.BF16 R24, gdesc[UR16], R24, gsb0 ;  /* 0x01e00000101879f0 */ /* 0x000fe60008001818 */
[----:B------:R-:W-:Y:S02]  /*11e0*/  WARPGROUP.DEPBAR.LE gsb0, 0x0 ;  /* 0x00008000000079c5 */ /* 0x000fe40000010000 */
[----:B------:R-:W-:-:S07]  /*11f0*/  WARPGROUP.ARRIVE ;  /* 0x00000000000079c5 */ /* 0x000fce0000000000 */
[----:B------:R-:W-:Y:S03]  /*1200*/  HGMMA.64x128x16.F32.BF16 R24, gdesc[UR20], R24, gsb0 ;  /* 0x01e00000141879f0 */ /* 0x000fe60008001818 */
[----:B------:R-:W-:Y:S02]  /*1210*/  WARPGROUP.DEPBAR.LE gsb0, 0x0 ;  /* 0x00008000000079c5 */ /* 0x000fe40000010000 */
[----:B------:R-:W-:-:S07]  /*1220*/  WARPGROUP.ARRIVE ;  /* 0x00000000000079c5 */ /* 0x000fce0000000000 */
[----:B------:R-:W-:Y:S01]  /*1230*/  HGMMA.64x128x16.F32.BF16 R24, gdesc[UR8], R24, gsb0 ;  /* 0x01e00000081879f0 */ /* 0x000fe20008001818 */
[----:B------:R-:W-:Y:S02]  /*1240*/  ULDC UR10, c[0x0][0x28c] ;  /* 0x0000a300000a7ab9 */ /* 0x000fe40000000800 */
[----:B------:R-:W-:Y:S01]  /*1250*/  ISETP.GE.AND P1, PT, R2, UR10, PT ;  /* 0x0000000a02007c0c */ /* 0x000fe2000bf26270 */
[----:B------:R-:W-:Y:S01]  /*1260*/  ULDC UR10, c[0x0][0x28c] ;  /* 0x0000a300000a7ab9 */ /* 0x000fe20000000800 */
[----:B------:R-:W-:-:S04]  /*1270*/  IADD3 R2, R4, 0x10, RZ ;  /* 0x0000001004027810 */ /* 0x000fc80007ffe0ff */
[----:B------:R-:W-:Y:S01]  /*1280*/  ISETP.GE.AND P3, PT, R2, UR10, PT ;  /* 0x0000000a02007c0c */ /* 0x000fe2000bf66270 */
[----:B------:R-:W-:Y:S01]  /*1290*/  VIADD R2, R4, 0x18 ;  /* 0x0000001804027836 */ /* 0x000fe20000000000 */
[----:B------:R-:W-:-:S04]  /*12a0*/  ULDC UR10, c[0x0][0x28c] ;  /* 0x0000a300000a7ab9 */ /* 0x000fc80000000800 */
[----:B------:R-:W-:Y:S01]  /*12b0*/  ISETP.GE.AND P5, PT, R2, UR10, PT ;  /* 0x0000000a02007c0c */ /* 0x000fe2000bfa6270 */
[----:B------:R-:W-:Y:S01]  /*12c0*/  ULDC UR10, c[0x0][0x604] ;  /* 0x00018100000a7ab9 */ /* 0x000fe20000000800 */
[----:B------:R-:W-:Y:S01]  /*12d0*/  IADD3 R2, R4, 0x50, RZ ;  /* 0x0000005004027810 */ /* 0x000fe20007ffe0ff */
[----:B------:R-:W-:Y:S02]  /*12e0*/  WARPGROUP.DEPBAR.LE gsb0, 0x0 ;  /* 0x00008000000079c5 */ /* 0x000fe40000010000 */
[----:B------:R-:W-:-:S06]  /*12f0*/  WARPGROUP.ARRIVE ;  /* 0x00000000000079c5 */ /* 0x000fcc0000000000 */
[----:B------:R-:W-:Y:S03]  /*1300*/  HGMMA.64x128x16.F32.BF16 R24, gdesc[UR12], R24, gsb0 ;  /* 0x01e000000c1879f0 */ /* 0x000fe60008001818 */
[----:B------:R-:W-:Y:S02]  /*1310*/  WARPGROUP.DEPBAR.LE gsb0, 0x0 ;  /* 0x00008000000079c5 */ /* 0x000fe40000010000 */
[----:B------:R-:W-:Y:S02]  /*1320*/  FSEL R25, R25, -INF , !P6 ;  /* 0xff80000019197808 */ /* 0x000fe40007000000 */
[----:B------:R-:W-:Y:S02]  /*1330*/  FSEL R27, R27, -INF , !P6 ;  /* 0xff8000001b1b7808 */ /* 0x000fe40007000000 */
[----:B------:R-:W-:Y:S01]  /*1340*/  ISETP.GE.AND P6, PT, R0, UR6, PT ;  /* 0x0000000600007c0c */ /* 0x000fe2000bfc6270 */
[----:B------:R-:W-:Y:S01]  /*1350*/  ULDC UR6, c[0x0][0x28c] ;  /* 0x0000a30000067ab9 */ /* 0x000fe20000000800 */
[----:B------:R-:W-:-:S02]  /*1360*/  IADD3 R0, R4, 0x20, RZ ;  /* 0x0000002004007810 */ /* 0x000fc40007ffe0ff */
[----:B------:R-:W-:Y:S02]  /*1370*/  FSEL R28, R28, -INF , !P1 ;  /* 0xff8000001c1c7808 */ /* 0x000fe40004800000 */
[----:B------:R-:W-:Y:S02]  /*1380*/  FSEL R30, R30, -INF , !P1 ;  /* 0xff8000001e1e7808 */ /* 0x000fe40004800000 */
[----:B------:R-:W-:Y:S01]  /*1390*/  ISETP.GE.AND P1, PT, R0, UR6, PT ;  /* 0x0000000600007c0c */ /* 0x000fe2000bf26270 */
[----:B------:R-:W-:Y:S01]  /*13a0*/  VIADD R0, R4, 0x21 ;  /* 0x0000002104007836 */ /* 0x000fe20000000000 */
[----:B------:R-:W-:Y:S01]  /*13b0*/  ULDC UR6, c[0x0][0x28c] ;  /* 0x0000a30000067ab9 */ /* 0x000fe20000000800 */
        /* <DEDUP_REMOVED lines=8> */
[----:B------:R-:W-:Y:S01]  /*1440*/  ULDC UR6, c[0x0][0x28c] ;  /* 0x0000a30000067ab9 */ /* 0x000fe20000000800 */
[----:B------:R-:W-:Y:S02]  /*1450*/  IADD3 R0, R4, 0x29, RZ ;  /* 0x0000002904007810 */ /* 0x000fe40007ffe0ff */
[----:B------:R-:W-:Y:S02]  /*1460*/  FSEL R33, R33, -INF , !P4 ;  /* 0xff80000021217808 */ /* 0x000fe40006000000 */
[----:B------:R-:W-:-:S02]  /*1470*/  FSEL R35, R35, -INF , !P4 ;  /* 0xff80000023237808 */ /* 0x000fc40006000000 */
[----:B------:R-:W-:Y:S01]  /*1480*/  ISETP.GE.AND P4, PT, R0, UR6, PT ;  /* 0x0000000600007c0c */ /* 0x000fe2000bf86270 */
[----:B------:R-:W-:Y:S01]  /*1490*/  VIADD R0, R4, 0x30 ;  /* 0x0000003004007836 */ /* 0x000fe20000000000 */
[----:B------:R-:W-:Y:S01]  /*14a0*/  ULDC UR6, c[0x0][0x28c] ;  /* 0x0000a30000067ab9 */ /* 0x000fe20000000800 */
[----:B------:R-:W-:Y:S02]  /*14b0*/  FSEL R36, R36, -INF , !P5 ;  /* 0xff80000024247808 */ /* 0x000fe40006800000 */
[----:B------:R-:W-:Y:S02]  /*14c0*/  FSEL R38, R38, -INF , !P5 ;  /* 0xff80000026267808 */ /* 0x000fe40006800000 */
[----:B------:R-:W-:Y:S01]  /*14d0*/  ISETP.GE.AND P5, PT, R0, UR6, PT ;  /* 0x0000000600007c0c */ /* 0x000fe2000bfa6270 */
[----:B------:R-:W-:Y:S01]  /*14e0*/  ULDC UR6, c[0x0][0x28c] ;  /* 0x0000a30000067ab9 */ /* 0x000fe20000000800 */
[----:B------:R-:W-:Y:S02]  /*14f0*/  IADD3 R0, R4, 0x31, RZ ;  /* 0x0000003104007810 */ /* 0x000fe40007ffe0ff */
[----:B------:R-:W-:-:S02]  /*1500*/  FSEL R37, R37, -INF , !P6 ;  /* 0xff80000025257808 */ /* 0x000fc40007000000 */
[----:B------:R-:W-:Y:S02]  /*1510*/  FSEL R39, R39, -INF , !P6 ;  /* 0xff80000027277808 */ /* 0x000fe40007000000 */
[----:B------:R-:W-:Y:S01]  /*1520*/  ISETP.GE.AND P6, PT, R0, UR6, PT ;  /* 0x0000000600007c0c */ /* 0x000fe2000bfc6270 */
[----:B------:R-:W-:Y:S01]  /*1530*/  ULDC UR6, c[0x0][0x28c] ;  /* 0x0000a30000067ab9 */ /* 0x000fe20000000800 */
[----:B------:R-:W-:Y:S02]  /*1540*/  IADD3 R0, R4, 0x38, RZ ;  /* 0x0000003804007810 */ /* 0x000fe40007ffe0ff */
[----:B------:R-:W-:Y:S02]  /*1550*/  FSEL R40, R40, -INF , !P1 ;  /* 0xff80000028287808 */ /* 0x000fe40004800000 */
[----:B------:R-:W-:Y:S02]  /*1560*/  FSEL R42, R42, -INF , !P1 ;  /* 0xff8000002a2a7808 */ /* 0x000fe40004800000 */
[----:B------:R-:W-:Y:S01]  /*1570*/  ISETP.GE.AND P1, PT, R0, UR6, PT ;  /* 0x0000000600007c0c */ /* 0x000fe2000bf26270 */
[----:B------:R-:W-:Y:S01]  /*1580*/  VIADD R0, R4, 0x39 ;  /* 0x0000003904007836 */ /* 0x000fe20000000000 */
[----:B------:R-:W-:Y:S01]  /*1590*/  ULDC UR6, c[0x0][0x28c] ;  /* 0x0000a30000067ab9 */ /* 0x000fe20000000800 */
        /* <DEDUP_REMOVED lines=14> */
[----:B------:R-:W-:Y:S01]  /*1680*/  FSEL R48, R48, -INF , !P5 ;  /* 0xff80000030307808 */ /* 0x000fe20006800000 */
[----:B------:R-:W-:Y:S01]  /*1690*/  VIADD R0, R4, 0x48 ;  /* 0x0000004804007836 */ /* 0x000fe20000000000 */
[----:B------:R-:W-:Y:S02]  /*16a0*/  FSEL R50, R50, -INF , !P5 ;  /* 0xff80000032327808 */ /* 0x000fe40006800000 */
[----:B------:R-:W-:Y:S01]  /*16b0*/  ISETP.GE.AND P5, PT, R4, UR6, PT ;  /* 0x0000000604007c0c */ /* 0x000fe2000bfa6270 */
[----:B------:R-:W-:Y:S01]  /*16c0*/  ULDC UR6, c[0x0][0x28c] ;  /* 0x0000a30000067ab9 */ /* 0x000fe20000000800 */
[----:B------:R-:W-:-:S02]  /*16d0*/  FSEL R49, R49, -INF , !P6 ;  /* 0xff80000031317808 */ /* 0x000fc40007000000 */
[----:B------:R-:W-:Y:S02]  /*16e0*/  FSEL R26, R26, -INF , !P5 ;  /* 0xff8000001a1a7808 */ /* 0x000fe40006800000 */
[----:B------:R-:W-:Y:S02]  /*16f0*/  FSEL R51, R51, -INF , !P6 ;  /* 0xff80000033337808 */ /* 0x000fe40007000000 */
[----:B------:R-:W-:Y:S01]  /*1700*/  ISETP.GE.AND P6, PT, R0, UR6, PT ;  /* 0x0000000600007c0c */ /* 0x000fe2000bfc6270 */
[----:B------:R-:W-:Y:S01]  /*1710*/  ULDC UR6, c[0x0][0x28c] ;  /* 0x0000a30000067ab9 */ /* 0x000fe20000000800 */
[----:B------:R-:W-:Y:S02]  /*1720*/  IADD3 R0, R4, 0x49, RZ ;  /* 0x0000004904007810 */ /* 0x000fe40007ffe0ff */
[----:B------:R-:W-:Y:S02]  /*1730*/  FMNMX R3, R26, R27, !PT ;  /* 0x0000001b1a037209 */ /* 0x000fe40007800000 */
[----:B------:R-:W-:-:S02]  /*1740*/  FSEL R52, R52, -INF , !P1 ;  /* 0xff80000034347808 */ /* 0x000fc40004800000 */
[----:B------:R-:W-:Y:S02]  /*1750*/  FSEL R54, R54, -INF , !P1 ;  /* 0xff80000036367808 */ /* 0x000fe40004800000 */
[----:B------:R-:W-:Y:S01]  /*1760*/  ISETP.GE.AND P1, PT, R0, UR6, PT ;  /* 0x0000000600007c0c */ /* 0x000fe2000bf26270 */
[----:B------:R-:W-:Y:S01]  /*1770*/  ULDC UR6, c[0x0][0x28c] ;  /* 0x0000a30000067ab9 */ /* 0x000fe20000000800 */
[----:B------:R-:W-:Y:S02]  /*1780*/  FMNMX R0, R30, R3, !PT ;  /* 0x000000031e007209 */ /* 0x000fe40007800000 */
[----:B------:R-:W-:Y:S02]  /*1790*/  FSEL R53, R53, -INF , !P2 ;  /* 0xff80000035357808 */ /* 0x000fe40005000000 */
[----:B------:R-:W-:Y:S02]  /*17a0*/  FMNMX R3, R31, R0, !PT ;  /* 0x000000001f037209 */ /* 0x000fe40007800000 */
[----:B------:R-:W-:-:S02]  /*17b0*/  FSEL R55, R55, -INF , !P2 ;  /* 0xff80000037377808 */ /* 0x000fc40005000000 */
[----:B------:R-:W-:Y:S02]  /*17c0*/  FMNMX R0, R34, R3, !PT ;  /* 0x0000000322007209 */ /* 0x000fe40007800000 */
[----:B------:R-:W-:Y:S01]  /*17d0*/  ISETP.GE.AND P2, PT, R2, UR6, PT ;  /* 0x0000000602007c0c */ /* 0x000fe2000bf46270 */
[----:B------:R-:W-:Y:S01]  /*17e0*/  VIADD R2, R4, 0x51 ;  /* 0x0000005104027836 */ /* 0x000fe20000000000 */
[----:B------:R-:W-:Y:S01]  /*17f0*/  FMNMX R3, R35, R0, !PT ;  /* 0x0000000023037209 */ /* 0x000fe20007800000 */
[----:B------:R-:W-:Y:S01]  /*1800*/  ULDC UR6, c[0x0][0x28c] ;  /* 0x0000a30000067ab9 */ /* 0x000fe20000000800 */
[----:B------:R-:W-:Y:S02]  /*1810*/  FSEL R56, R56, -INF , !P3 ;  /* 0xff80000038387808 */ /* 0x000fe40005800000 */
[----:B------:R-:W-:Y:S02]  /*1820*/  FMNMX R0, R38, R3, !PT ;  /* 0x0000000326007209 */ /* 0x000fe40007800000 */
[----:B------:R-:W-:-:S02]  /*1830*/  FSEL R58, R58, -INF , !P3 ;  /* 0xff8000003a3a7808 */ /* 0x000fc40005800000 */
[----:B------:R-:W-:Y:S01]  /*1840*/  ISETP.GE.AND P3, PT, R2, UR6, PT ;  /* 0x0000000602007c0c */ /* 0x000fe2000bf66270 */
[----:B------:R-:W-:Y:S01]  /*1850*/  ULDC UR6, c[0x0][0x28c] ;  /* 0x0000a30000067ab9 */ /* 0x000fe20000000800 */
[----:B------:R-:W-:Y:S02]  /*1860*/  IADD3 R2, R4, 0x58, RZ ;  /* 0x0000005804027810 */ /* 0x000fe40007ffe0ff */
[----:B------:R-:W-:Y:S02]  /*1870*/  FMNMX R3, R39, R0, !PT ;  /* 0x0000000027037209 */ /* 0x000fe40007800000 */
[----:B------:R-:W-:Y:S02]  /*1880*/  FSEL R57, R57, -INF , !P4 ;  /* 0xff80000039397808 */ /* 0x000fe40006000000 */
[----:B------:R-:W-:Y:S02]  /*1890*/  FSEL R59, R59, -INF , !P4 ;  /* 0xff8000003b3b7808 */ /* 0x000fe40006000000 */
[----:B------:R-:W-:Y:S01]  /*18a0*/  ISETP.GE.AND P4, PT, R2, UR6, PT ;  /* 0x0000000602007c0c */ /* 0x000fe2000bf86270 */
[----:B------:R-:W-:Y:S01]  /*18b0*/  ULDC UR6, c[0x0][0x28c] ;  /* 0x0000a30000067ab9 */ /* 0x000fe20000000800 */
[----:B------:R-:W-:-:S02]  /*18c0*/  IADD3 R2, R4, 0x59, RZ ;  /* 0x0000005904027810 */ /* 0x000fc40007ffe0ff */
[----:B------:R-:W-:Y:S02]  /*18d0*/  FMNMX R0, R42, R3, !PT ;  /* 0x000000032a007209 */ /* 0x000fe40007800000 */
[----:B------:R-:W-:Y:S02]  /*18e0*/  FSEL R60, R60, -INF , !P6 ;  /* 0xff8000003c3c7808 */ /* 0x000fe40007000000 */
[----:B------:R-:W-:Y:S02]  /*18f0*/  FSEL R62, R62, -INF , !P6 ;  /* 0xff8000003e3e7808 */ /* 0x000fe40007000000 */
[----:B------:R-:W-:Y:S01]  /*1900*/  ISETP.GE.AND P6, PT, R2, UR6, PT ;  /* 0x0000000602007c0c */ /* 0x000fe2000bfc6270 */
[----:B------:R-:W-:Y:S01]  /*1910*/  VIADD R2, R4, 0x60 ;  /* 0x0000006004027836 */ /* 0x000fe20000000000 */
[----:B------:R-:W-:Y:S01]  /*1920*/  FMNMX R3, R43, R0, !PT ;  /* 0x000000002b037209 */ /* 0x000fe20007800000 */
[----:B------:R-:W-:Y:S01]  /*1930*/  ULDC UR6, c[0x0][0x28c] ;  /* 0x0000a30000067ab9 */ /* 0x000fe20000000800 */
[----:B------:R-:W-:-:S02]  /*1940*/  FSEL R61, R61, -INF , !P1 ;  /* 0xff8000003d3d7808 */ /* 0x000fc40004800000 */
[----:B------:R-:W-:Y:S02]  /*1950*/  FMNMX R0, R46, R3, !PT ;  /* 0x000000032e007209 */ /* 0x000fe40007800000 */
[----:B------:R-:W-:Y:S02]  /*1960*/  FSEL R63, R63, -INF , !P1 ;  /* 0xff8000003f3f7808 */ /* 0x000fe40004800000 */
[----:B------:R-:W-:Y:S01]  /*1970*/  ISETP.GE.AND P1, PT, R2, UR6, PT ;  /* 0x0000000602007c0c */ /* 0x000fe2000bf26270 */
[----:B------:R-:W-:Y:S01]  /*1980*/  ULDC UR6, c[0x0][0x28c] ;  /* 0x0000a30000067ab9 */ /* 0x000fe20000000800 */
[----:B------:R-:W-:Y:S02]  /*1990*/  IADD3 R2, R4, 0x61, RZ ;  /* 0x0000006104027810 */ /* 0x000fe40007ffe0ff */
[----:B------:R-:W-:Y:S02]  /*19a0*/  FMNMX R3, R47, R0, !PT ;  /* 0x000000002f037209 */ /* 0x000fe40007800000 */
[----:B------:R-:W-:-:S02]  /*19b0*/  FSEL R0, R24, -INF , !P5 ;  /* 0xff80000018007808 */ /* 0x000fc40006800000 */
[----:B------:R-:W-:Y:S01]  /*19c0*/  ISETP.GE.AND P5, PT, R2, UR6, PT ;  /* 0x0000000602007c0c */ /* 0x000fe2000bfa6270 */
[----:B------:R-:W-:Y:S01]  /*19d0*/  ULDC UR6, c[0x0][0x28c] ;  /* 0x0000a30000067ab9 */ /* 0x000fe20000000800 */
[----:B------:R-:W-:Y:S02]  /*19e0*/  FMNMX R2, R50, R3, !PT ;  /* 0x0000000332027209 */ /* 0x000fe40007800000 */
[----:B------:R-:W-:Y:S02]  /*19f0*/  FMNMX R3, R0, R25, !PT ;  /* 0x0000001900037209 */ /* 0x000fe40007800000 */
[----:B------:R-:W-:Y:S02]  /*1a00*/  FMNMX R5, R51, R2, !PT ;  /* 0x0000000233057209 */ /* 0x000fe40007800000 */
[----:B------:R-:W-:Y:S02]  /*1a10*/  FMNMX R2, R28, R3, !PT ;  /* 0x000000031c027209 */ /* 0x000fe40007800000 */
[----:B------:R-:W-:-:S02]  /*1a20*/  FMNMX R8, R54, R5, !PT ;  /* 0x0000000536087209 */ /* 0x000fc40007800000 */
[----:B------:R-:W-:Y:S02]  /*1a30*/  FMNMX R3, R29, R2, !PT ;  /* 0x000000021d037209 */ /* 0x000fe40007800000 */
[----:B------:R-:W-:Y:S02]  /*1a40*/  FMNMX R5, R55, R8, !PT ;  /* 0x0000000837057209 */ /* 0x000fe40007800000 */
[----:B------:R-:W-:Y:S02]  /*1a50*/  FMNMX R2, R32, R3, !PT ;  /* 0x0000000320027209 */ /* 0x000fe40007800000 */
[----:B------:R-:W-:Y:S02]  /*1a60*/  FMNMX R8, R58, R5, !PT ;  /* 0x000000053a087209 */ /* 0x000fe40007800000 */
[----:B------:R-:W-:Y:S02]  /*1a70*/  FMNMX R3, R33, R2, !PT ;  /* 0x0000000221037209 */ /* 0x000fe40007800000 */
[----:B------:R-:W-:-:S02]  /*1a80*/  FMNMX R5, R59, R8, !PT ;  /* 0x000000083b057209 */ /* 0x000fc40007800000 */
[----:B------:R-:W-:Y:S02]  /*1a90*/  FMNMX R2, R36, R3, !PT ;  /* 0x0000000324027209 */ /* 0x000fe40007800000 */
[----:B------:R-:W-:Y:S02]  /*1aa0*/  FMNMX R8, R62, R5, !PT ;  /* 0x000000053e087209 */ /* 0x000fe40007800000 */
[----:B------:R-:W-:Y:S02]  /*1ab0*/  FSEL R64, R64, -INF , !P2 ;  /* 0xff80000040407808 */ /* 0x000fe40005000000 */
[----:B------:R-:W-:Y:S02]  /*1ac0*/  FSEL R66, R66, -INF , !P2 ;  /* 0xff80000042427808 */ /* 0x000fe40005000000 */
[----:B------:R-:W-:Y:S02]  /*1ad0*/  FMNMX R3, R37, R2, !PT ;  /* 0x0000000225037209 */ /* 0x000fe40007800000 */
[----:B------:R-:W-:Y:S01]  /*1ae0*/  ISETP.GE.AND P2, PT, R7, UR6, PT ;  /* 0x0000000607007c0c */ /* 0x000fe2000bf46270 */
[----:B------:R-:W-:Y:S01]  /*1af0*/  VIADD R7, R4, 0x69 ;  /* 0x0000006904077836 */ /* 0x000fe20000000000 */
[----:B------:R-:W-:Y:S01]  /*1b00*/  FMNMX R5, R63, R8, !PT ;  /* 0x000000083f057209 */ /* 0x000fe20007800000 */
[----:B------:R-:W-:Y:S01]  /*1b10*/  ULDC UR6, c[0x0][0x28c] ;  /* 0x0000a30000067ab9 */ /* 0x000fe20000000800 */
[----:B------:R-:W-:-:S02]  /*1b20*/  FMNMX R2, R40, R3, !PT ;  /* 0x0000000328027209 */ /* 0x000fc40007800000 */
[----:B------:R-:W-:Y:S02]  /*1b30*/  FSEL R65, R65, -INF , !P3 ;  /* 0xff80000041417808 */ /* 0x000fe40005800000 */
[----:B------:R-:W-:Y:S02]  /*1b40*/  FSEL R67, R67, -INF , !P3 ;  /* 0xff80000043437808 */ /* 0x000fe40005800000 */
[----:B------:R-:W-:Y:S01]  /*1b50*/  ISETP.GE.AND P3, PT, R7, UR6, PT ;  /* 0x0000000607007c0c */ /* 0x000fe2000bf66270 */
[----:B------:R-:W-:Y:S01]  /*1b60*/  ULDC UR6, c[0x0][0x28c] ;  /* 0x0000a30000067ab9 */ /* 0x000fe20000000800 */
[----:B------:R-:W-:Y:S02]  /*1b70*/  FMNMX R8, R66, R5, !PT ;  /* 0x0000000542087209 */ /* 0x000fe40007800000 */
[----:B------:R-:W-:Y:S02]  /*1b80*/  IADD3 R7, R4, 0x70, RZ ;  /* 0x0000007004077810 */ /* 0x000fe40007ffe0ff */
[----:B------:R-:W-:-:S02]  /*1b90*/  FMNMX R3, R41, R2, !PT ;  /* 0x0000000229037209 */ /* 0x000fc40007800000 */
[----:B------:R-:W-:Y:S02]  /*1ba0*/  FSEL R68, R68, -INF , !P4 ;  /* 0xff80000044447808 */ /* 0x000fe40006000000 */
[----:B------:R-:W-:Y:S02]  /*1bb0*/  FSEL R70, R70, -INF , !P4 ;  /* 0xff80000046467808 */ /* 0x000fe40006000000 */
[----:B------:R-:W-:Y:S02]  /*1bc0*/  FMNMX R5, R67, R8, !PT ;  /* 0x0000000843057209 */ /* 0x000fe40007800000 */
[----:B------:R-:W-:Y:S01]  /*1bd0*/  ISETP.GE.AND P4, PT, R7, UR6, PT ;  /* 0x0000000607007c0c */ /* 0x000fe2000bf86270 */
[----:B------:R-:W-:Y:S01]  /*1be0*/  ULDC UR6, c[0x0][0x28c] ;  /* 0x0000a30000067ab9 */ /* 0x000fe20000000800 */
[----:B------:R-:W-:Y:S02]  /*1bf0*/  FMNMX R2, R44, R3, !PT ;  /* 0x000000032c027209 */ /* 0x000fe40007800000 */
[----:B------:R-:W-:-:S02]  /*1c00*/  IADD3 R7, R4, 0x71, RZ ;  /* 0x0000007104077810 */ /* 0x000fc40007ffe0ff */
[----:B------:R-:W-:Y:S02]  /*1c10*/  FSEL R71, R71, -INF , !P6 ;  /* 0xff80000047477808 */ /* 0x000fe40007000000 */
[----:B------:R-:W-:Y:S02]  /*1c20*/  FMNMX R8, R70, R5, !PT ;  /* 0x0000000546087209 */ /* 0x000fe40007800000 */
[----:B------:R-:W-:Y:S02]  /*1c30*/  FMNMX R3, R45, R2, !PT ;  /* 0x000000022d037209 */ /* 0x000fe40007800000 */
[----:B------:R-:W-:Y:S02]  /*1c40*/  FSEL R69, R69, -INF , !P6 ;  /* 0xff80000045457808 */ /* 0x000fe40007000000 */
[----:B------:R-:W-:Y:S01]  /*1c50*/  ISETP.GE.AND P6, PT, R7, UR6, PT ;  /* 0x0000000607007c0c */ /* 0x000fe2000bfc6270 */
[----:B------:R-:W-:Y:S01]  /*1c60*/  ULDC UR6, c[0x0][0x28c] ;  /* 0x0000a30000067ab9 */ /* 0x000fe20000000800 */
[----:B------:R-:W2:Y:S01]  /*1c70*/  LDC R7, c[0x0][0x28c] ;  /* 0x0000a300ff077b82 */ /* 0x000ea20000000800 */
[----:B------:R-:W-:-:S02]  /*1c80*/  FSEL R74, R74, -INF , !P1 ;  /* 0xff8000004a4a7808 */ /* 0x000fc40004800000 */
[----:B------:R-:W-:Y:S02]  /*1c90*/  FMNMX R5, R71, R8, !PT ;  /* 0x0000000847057209 */ /* 0x000fe40007800000 */
[----:B------:R-:W-:Y:S02]  /*1ca0*/  FMNMX R2, R48, R3, !PT ;  /* 0x0000000330027209 */ /* 0x000fe40007800000 */
[----:B------:R-:W-:Y:S02]  /*1cb0*/  FSEL R75, R75, -INF , !P5 ;  /* 0xff8000004b4b7808 */ /* 0x000fe40006800000 */
[----:B------:R-:W-:Y:S02]  /*1cc0*/  FMNMX R8, R74, R5, !PT ;  /* 0x000000054a087209 */ /* 0x000fe40007800000 */
[----:B------:R-:W-:Y:S02]  /*1cd0*/  FMNMX R3, R49, R2, !PT ;  /* 0x0000000231037209 */ /* 0x000fe40007800000 */
[----:B------:R-:W-:-:S02]  /*1ce0*/  FMNMX R5, R75, R8, !PT ;  /* 0x000000084b057209 */ /* 0x000fc40007800000 */
[----:B------:R-:W-:Y:S02]  /*1cf0*/  FMNMX R8, R52, R3, !PT ;  /* 0x0000000334087209 */ /* 0x000fe40007800000 */
[----:B------:R-:W-:Y:S02]  /*1d00*/  FSEL R78, R78, -INF , !P2 ;  /* 0xff8000004e4e7808 */ /* 0x000fe40005000000 */
[----:B------:R-:W-:Y:S02]  /*1d10*/  FMNMX R3, R53, R8, !PT ;  /* 0x0000000835037209 */ /* 0x000fe40007800000 */
[----:B------:R-:W-:Y:S02]  /*1d20*/  IADD3 R2, R4, 0x79, RZ ;  /* 0x0000007904027810 */ /* 0x000fe40007ffe0ff */
[----:B------:R-:W-:Y:S02]  /*1d30*/  FMNMX R8, R56, R3, !PT ;  /* 0x0000000338087209 */ /* 0x000fe40007800000 */
[----:B------:R-:W-:-:S02]  /*1d40*/  FSEL R79, R79, -INF , !P3 ;  /* 0xff8000004f4f7808 */ /* 0x000fc40005800000 */
[----:B------:R-:W-:Y:S02]  /*1d50*/  FMNMX R3, R57, R8, !PT ;  /* 0x0000000839037209 */ /* 0x000fe40007800000 */
[----:B------:R-:W-:Y:S02]  /*1d60*/  FMNMX R10, R78, R5, !PT ;  /* 0x000000054e0a7209 */ /* 0x000fe40007800000 */
[----:B------:R-:W-:Y:S02]  /*1d70*/  FSEL R73, R73, -INF , !P5 ;  /* 0xff80000049497808 */ /* 0x000fe40006800000 */
[----:B--2---:R-:W-:Y:S02]  /*1d80*/  ISETP.GE.AND P5, PT, R2, R7, PT ;  /* 0x000000070200720c */ /* 0x004fe40003fa6270 */
[----:B------:R-:W-:Y:S02]  /*1d90*/  FMNMX R2, R60, R3, !PT ;  /* 0x000000033c027209 */ /* 0x000fe40007800000 */
[----:B------:R-:W-:-:S02]  /*1da0*/  FSEL R82, R82, -INF , !P4 ;  /* 0xff80000052527808 */ /* 0x000fc40006000000 */
[----:B------:R-:W-:Y:S02]  /*1db0*/  FMNMX R5, R79, R10, !PT ;  /* 0x0000000a4f057209 */ /* 0x000fe40007800000 */
[----:B------:R-:W-:Y:S02]  /*1dc0*/  FSEL R72, R72, -INF , !P1 ;  /* 0xff80000048487808 */ /* 0x000fe40004800000 */
[----:B------:R-:W-:Y:S02]  /*1dd0*/  FMNMX R3, R61, R2, !PT ;  /* 0x000000023d037209 */ /* 0x000fe40007800000 */
[----:B------:R-:W-:Y:S01]  /*1de0*/  ISETP.GE.AND P1, PT, R9, UR6, PT ;  /* 0x0000000609007c0c */ /* 0x000fe2000bf26270 */
[----:B------:R-:W-:Y:S01]  /*1df0*/  ULDC UR6, c[0x0][0x604] ;  /* 0x0001810000067ab9 */ /* 0x000fe20000000800 */
[----:B------:R-:W-:Y:S02]  /*1e00*/  FSEL R83, R83, -INF , !P6 ;  /* 0xff80000053537808 */ /* 0x000fe40007000000 */
[----:B------:R-:W-:-:S02]  /*1e10*/  FMNMX R10, R82, R5, !PT ;  /* 0x00000005520a7209 */ /* 0x000fc40007800000 */
[----:B------:R-:W-:Y:S02]  /*1e20*/  FMNMX R2, R64, R3, !PT ;  /* 0x0000000340027209 */ /* 0x000fe40007800000 */
[----:B------:R-:W-:Y:S02]  /*1e30*/  FSEL R86, R86, -INF , !P1 ;  /* 0xff80000056567808 */ /* 0x000fe40004800000 */
[----:B------:R-:W-:Y:S02]  /*1e40*/  FMNMX R5, R83, R10, !PT ;  /* 0x0000000a53057209 */ /* 0x000fe40007800000 */
[----:B------:R-:W-:Y:S02]  /*1e50*/  FMNMX R3, R65, R2, !PT ;  /* 0x0000000241037209 */ /* 0x000fe40007800000 */
[----:B------:R-:W-:Y:S02]  /*1e60*/  FSEL R87, R87, -INF , !P5 ;  /* 0xff80000057577808 */ /* 0x000fe40006800000 */
[----:B------:R-:W-:-:S02]  /*1e70*/  FMNMX R8, R86, R5, !PT ;  /* 0x0000000556087209 */ /* 0x000fc40007800000 */
[----:B------:R-:W-:Y:S02]  /*1e80*/  FMNMX R2, R68, R3, !PT ;  /* 0x0000000344027209 */ /* 0x000fe40007800000 */
[----:B------:R-:W-:Y:S02]  /*1e90*/  FMNMX R8, R87, R8, !PT ;  /* 0x0000000857087209 */ /* 0x000fe40007800000 */
[----:B------:R-:W-:Y:S02]  /*1ea0*/  FMNMX R3, R69, R2, !PT ;  /* 0x0000000245037209 */ /* 0x000fe40007800000 */
[----:B------:R-:W-:Y:S01]  /*1eb0*/  FSEL R76, R76, -INF , !P2 ;  /* 0xff8000004c4c7808 */ /* 0x000fe20005000000 */
[----:B------:R-:W2:Y:S01]  /*1ec0*/  SHFL.BFLY PT, R5, R8, 0x1, 0x1f ;  /* 0x0c201f0008057f89 */ /* 0x000ea200000e0000 */
[----:B------:R-:W-:Y:S02]  /*1ed0*/  FMNMX R2, R72, R3, !PT ;  /* 0x0000000348027209 */ /* 0x000fe40007800000 */
[----:B------:R-:W-:-:S02]  /*1ee0*/  FSEL R77, R77, -INF , !P3 ;  /* 0xff8000004d4d7808 */ /* 0x000fc40005800000 */
[----:B------:R-:W-:Y:S02]  /*1ef0*/  FMNMX R3, R73, R2, !PT ;  /* 0x0000000249037209 */ /* 0x000fe40007800000 */
[----:B------:R-:W-:Y:S02]  /*1f00*/  FSEL R80, R80, -INF , !P4 ;  /* 0xff80000050507808 */ /* 0x000fe40006000000 */
[----:B------:R-:W-:Y:S02]  /*1f10*/  FMNMX R2, R76, R3, !PT ;  /* 0x000000034c027209 */ /* 0x000fe40007800000 */
[----:B------:R-:W-:Y:S02]  /*1f20*/  FSEL R81, R81, -INF , !P6 ;  /* 0xff80000051517808 */ /* 0x000fe40007000000 */
[----:B------:R-:W-:Y:S02]  /*1f30*/  FMNMX R3, R77, R2, !PT ;  /* 0x000000024d037209 */ /* 0x000fe40007800000 */
[----:B------:R-:W-:-:S02]  /*1f40*/  FSEL R84, R84, -INF , !P1 ;  /* 0xff80000054547808 */ /* 0x000fc40004800000 */
[----:B------:R-:W-:Y:S02]  /*1f50*/  FMNMX R2, R80, R3, !PT ;  /* 0x0000000350027209 */ /* 0x000fe40007800000 */
[----:B------:R-:W-:Y:S02]  /*1f60*/  FSEL R85, R85, -INF , !P5 ;  /* 0xff80000055557808 */ /* 0x000fe40006800000 */
[----:B------:R-:W-:Y:S02]  /*1f70*/  FMNMX R3, R81, R2, !PT ;  /* 0x0000000251037209 */ /* 0x000fe40007800000 */
[----:B--2---:R-:W-:Y:S02]  /*1f80*/  FMNMX R9, R8, R5, !PT ;  /* 0x0000000508097209 */ /* 0x004fe40007800000 */
[----:B------:R-:W-:-:S03]  /*1f90*/  FMNMX R2, R84, R3, !PT ;  /* 0x0000000354027209 */ /* 0x000fc60007800000 */
[----:B------:R-:W2:Y:S01]  /*1fa0*/  SHFL.BFLY PT, R8, R9, 0x2, 0x1f ;  /* 0x0c401f0009087f89 */ /* 0x000ea200000e0000 */
[----:B------:R-:W-:-:S05]  /*1fb0*/  FMNMX R2, R85, R2, !PT ;  /* 0x0000000255027209 */ /* 0x000fca0007800000 */
[----:B------:R-:W3:Y:S01]  /*1fc0*/  SHFL.BFLY PT, R3, R2, 0x1, 0x1f ;  /* 0x0c201f0002037f89 */ /* 0x000ee200000e0000 */
[----:B--2---:R-:W-:-:S04]  /*1fd0*/  FMNMX R5, R9, R8, !PT ;  /* 0x0000000809057209 */ /* 0x004fc80007800000 */
[C---:B------:R-:W-:Y:S02]  /*1fe0*/  FSETP.NEU.AND P1, PT, R5.reuse, -INF , PT ;  /* 0xff8000000500780b */ /* 0x040fe40003f2d000 */
[----:B---3--:R-:W-:Y:S02]  /*1ff0*/  FMNMX R3, R2, R3, !PT ;  /* 0x0000000302037209 */ /* 0x008fe40007800000 */
[----:B------:R-:W-:-:S03]  /*2000*/  FSEL R8, R5, RZ, P1 ;  /* 0x000000ff05087208 */ /* 0x000fc60000800000 */
[----:B------:R-:W2:Y:S02]  /*2010*/  SHFL.BFLY PT, R2, R3, 0x2, 0x1f ;  /* 0x0c401f0003027f89 */ /* 0x000ea400000e0000 */
[----:B------:R-:W-:Y:S01]  /*2020*/  FMUL R8, R8, UR6 ;  /* 0x0000000608087c20 */ /* 0x000fe20008400000 */
[----:B------:R-:W-:-:S03]  /*2030*/  ULDC UR6, c[0x0][0x604] ;  /* 0x0001810000067ab9 */ /* 0x000fc60000000800 */
[--C-:B------:R-:W-:Y:S01]  /*2040*/  FFMA R9, R26, UR6, -R8.reuse ;  /* 0x000000061a097c23 */ /* 0x100fe20008000808 */
[----:B------:R-:W-:Y:S02]  /*2050*/  ULDC UR6, c[0x0][0x604] ;  /* 0x0001810000067ab9 */ /* 0x000fe40000000800 */
[--C-:B------:R-:W-:Y:S01]  /*2060*/  FFMA R10, R27, UR6, -R8.reuse ;  /* 0x000000061b0a7c23 */ /* 0x100fe20008000808 */
[----:B------:R-:W-:Y:S01]  /*2070*/  ULDC UR6, c[0x0][0x604] ;  /* 0x0001810000067ab9 */ /* 0x000fe20000000800 */
[----:B------:R-:W-:Y:S01]  /*2080*/  FSETP.GEU.AND P1, PT, R9, -126, PT ;  /* 0xc2fc00000900780b */ /* 0x000fe20003f2e000 */
        /* <DEDUP_REMOVED lines=13> */
[----:B--2---:R-:W-:Y:S01]  /*2160*/  FMNMX R3, R3, R2, !PT ;  /* 0x0000000203037209 */ /* 0x004fe20007800000 */
[----:B------:R-:W-:Y:S01]  /*2170*/  ULDC UR6, c[0x0][0x604] ;  /* 0x0001810000067ab9 */ /* 0x000fe20000000800 */
[----:B------:R-:W-:Y:S01]  /*2180*/  @!P4 FMUL R10, R10, 0.5 ;  /* 0x3f0000000a0ac820 */ /* 0x000fe20000400000 */
[--C-:B------:R-:W-:Y:S01]  /*2190*/  FFMA R16, R39, UR6, -R8.reuse ;  /* 0x0000000627107c23 */ /* 0x100fe20008000808 */
[----:B------:R-:W-:Y:S01]  /*21a0*/  FSETP.NEU.AND P5, PT, R3, -INF , PT ;  /* 0xff8000000300780b */ /* 0x000fe20003fad000 */
[----:B------:R-:W-:Y:S01]  /*21b0*/  ULDC UR6, c[0x0][0x604] ;  /* 0x0001810000067ab9 */ /* 0x000fe20000000800 */
[----:B------:R-:W-:Y:S01]  /*21c0*/  @!P1 FMUL R9, R9, 0.5 ;  /* 0x3f00000009099820 */ /* 0x000fe20000400000 */
[--C-:B------:R-:W-:Y:S01]  /*21d0*/  FFMA R13, R42, UR6, -R8.reuse ;  /* 0x000000062a0d7c23 */ /* 0x100fe20008000808 */
[----:B------:R-:W-:Y:S01]  /*21e0*/  FSEL R2, R3, RZ, P5 ;  /* 0x000000ff03027208 */ /* 0x000fe20002800000 */
[----:B------:R-:W2:Y:S01]  /*21f0*/  MUFU.EX2 R10, R10 ;  /* 0x0000000a000a7308 */ /* 0x000ea20000000800 */
[----:B------:R-:W-:Y:S01]  /*2200*/  FSETP.GEU.AND P5, PT, R14, -126, PT ;  /* 0xc2fc00000e00780b */ /* 0x000fe20003fae000 */
[----:B------:R-:W-:Y:S01]  /*2210*/  @!P6 FMUL R11, R11, 0.5 ;  /* 0x3f0000000b0be820 */ /* 0x000fe20000400000 */
[----:B------:R-:W-:Y:S01]  /*2220*/  @!P2 FMUL R12, R12, 0.5 ;  /* 0x3f0000000c0ca820 */ /* 0x000fe20000400000 */
[----:B------:R-:W-:Y:S01]  /*2230*/  ULDC UR6, c[0x0][0x604] ;  /* 0x0001810000067ab9 */ /* 0x000fe20000000800 */
[----:B------:R-:W-:Y:S01]  /*2240*/  @!P3 FMUL R27, R27, 0.5 ;  /* 0x3f0000001b1bb820 */ /* 0x000fe20000400000 */
[--C-:B------:R-:W-:Y:S01]  /*2250*/  FFMA R18, R43, UR6, -R8.reuse ;  /* 0x000000062b127c23 */ /* 0x100fe20008000808 */
[----:B------:R-:W-:Y:S01]  /*2260*/  ULDC UR6, c[0x0][0x604] ;  /* 0x0001810000067ab9 */ /* 0x000fe20000000800 */
[----:B------:R-:W3:Y:S01]  /*2270*/  MUFU.EX2 R11, R11 ;  /* 0x0000000b000b7308 */ /* 0x000ee20000000800 */
[----:B------:R-:W-:Y:S01]  /*2280*/  FFMA R35, R46, UR6, -R8 ;  /* 0x000000062e237c23 */ /* 0x000fe20008000808 */
[----:B------:R-:W-:-:S02]  /*2290*/  ULDC UR6, c[0x0][0x604] ;  /* 0x0001810000067ab9 */ /* 0x000fc40000000800 */
[--C-:B------:R-:W-:Y:S01]  /*22a0*/  FFMA R20, R47, UR6, -R8.reuse ;  /* 0x000000062f147c23 */ /* 0x100fe20008000808 */
[----:B------:R-:W-:Y:S01]  /*22b0*/  ULDC UR6, c[0x0][0x604] ;  /* 0x0001810000067ab9 */ /* 0x000fe20000000800 */
[----:B------:R-:W-:Y:S01]  /*22c0*/  @!P5 FMUL R14, R14, 0.5 ;  /* 0x3f0000000e0ed820 */ /* 0x000fe20000400000 */
[--C-:B------:R-:W-:Y:S01]  /*22d0*/  FFMA R15, R50, UR6, -R8.reuse ;  /* 0x00000006320f7c23 */ /* 0x100fe20008000808 */
[----:B------:R-:W4:Y:S01]  /*22e0*/  MUFU.EX2 R12, R12 ;  /* 0x0000000c000c7308 */ /* 0x000f220000000800 */
[----:B--2---:R-:W-:Y:S01]  /*22f0*/  @!P4 FMUL R10, R10, R10 ;  /* 0x0000000a0a0ac220 */ /* 0x004fe20000400000 */
[----:B------:R-:W-:Y:S01]  /*2300*/  FSETP.GEU.AND P4, PT, R16, -126, PT ;  /* 0xc2fc00001000780b */ /* 0x000fe20003f8e000 */
[----:B------:R-:W-:Y:S02]  /*2310*/  ULDC UR6, c[0x0][0x604] ;  /* 0x0001810000067ab9 */ /* 0x000fe40000000800 */
[----:B------:R-:W-:Y:S01]  /*2320*/  FFMA R22, R51, UR6, -R8 ;  /* 0x0000000633167c23 */ /* 0x000fe20008000808 */
[----:B------:R-:W-:-:S02]  /*2330*/  ULDC UR6, c[0x0][0x604] ;  /* 0x0001810000067ab9 */ /* 0x000fc40000000800 */
[----:B------:R-:W2:Y:S01]  /*2340*/  MUFU.EX2 R14, R14 ;  /* 0x0000000e000e7308 */ /* 0x000ea20000000800 */
[----:B---3--:R-:W-:Y:S01]  /*2350*/  @!P6 FMUL R11, R11, R11 ;  /* 0x0000000b0b0be220 */ /* 0x008fe20000400000 */
[----:B------:R-:W-:Y:S01]  /*2360*/  FSETP.GEU.AND P6, PT, R35, -126, PT ;  /* 0xc2fc00002300780b */ /* 0x000fe20003fce000 */
[--C-:B------:R-:W-:Y:S01]  /*2370*/  FFMA R24, R54, UR6, -R8.reuse ;  /* 0x0000000636187c23 */ /* 0x100fe20008000808 */
[----:B------:R-:W-:Y:S02]  /*2380*/  ULDC UR6, c[0x0][0x604] ;  /* 0x0001810000067ab9 */ /* 0x000fe40000000800 */
[----:B------:R-:W-:Y:S01]  /*2390*/  FFMA R55, R55, UR6, -R8 ;  /* 0x0000000637377c23 */ /* 0x000fe20008000808 */
[----:B------:R-:W-:Y:S01]  /*23a0*/  @!P4 FMUL R16, R16, 0.5 ;  /* 0x3f0000001010c820 */ /* 0x000fe20000400000 */
[----:B------:R-:W3:Y:S01]  /*23b0*/  MUFU.EX2 R9, R9 ;  /* 0x0000000900097308 */ /* 0x000ee20000000800 */
[----:B----4-:R-:W-:Y:S01]  /*23c0*/  @!P2 FMUL R12, R12, R12 ;  /* 0x0000000c0c0ca220 */ /* 0x010fe20000400000 */
[----:B------:R-:W-:Y:S01]  /*23d0*/  FSETP.GEU.AND P2, PT, R18, -126, PT ;  /* 0xc2fc00001200780b */ /* 0x000fe20003f4e000 */
[----:B------:R-:W-:-:S02]  /*23e0*/  ULDC UR6, c[0x0][0x604] ;  /* 0x0001810000067ab9 */ /* 0x000fc40000000800 */
[--C-:B------:R-:W-:Y:S01]  /*23f0*/  FFMA R58, R58, UR6, -R8.reuse ;  /* 0x000000063a3a7c23 */ /* 0x100fe20008000808 */
[----:B------:R-:W-:Y:S01]  /*2400*/  ULDC UR6, c[0x0][0x604] ;  /* 0x0001810000067ab9 */ /* 0x000fe20000000800 */
[----:B------:R-:W-:Y:S01]  /*2410*/  @!P6 FMUL R35, R35, 0.5 ;  /* 0x3f0000002323e820 */ /* 0x000fe20000400000 */
[----:B------:R-:W4:Y:S01]  /*2420*/  MUFU.EX2 R16, R16 ;  /* 0x0000001000107308 */ /* 0x000f220000000800 */
[----:B--2---:R-:W-:Y:S01]  /*2430*/  @!P5 FMUL R14, R14, R14 ;  /* 0x0000000e0e0ed220 */ /* 0x004fe20000400000 */
[----:B------:R-:W-:Y:S01]  /*2440*/  FSETP.GEU.AND P5, PT, R20, -126, PT ;  /* 0xc2fc00001400780b */ /* 0x000fe20003fae000 */
[--C-:B------:R-:W-:Y:S01]  /*2450*/  FFMA R59, R59, UR6, -R8.reuse ;  /* 0x000000063b3b7c23 */ /* 0x100fe20008000808 */
[----:B------:R-:W-:Y:S02]  /*2460*/  ULDC UR6, c[0x0][0x604] ;  /* 0x0001810000067ab9 */ /* 0x000fe40000000800 */
[----:B------:R-:W-:Y:S01]  /*2470*/  FFMA R62, R62, UR6, -R8 ;  /* 0x000000063e3e7c23 */ /* 0x000fe20008000808 */
[----:B------:R-:W-:Y:S01]  /*2480*/  @!P2 FMUL R18, R18, 0.5 ;  /* 0x3f0000001212a820 */ /* 0x000fe20000400000 */
[----:B------:R-:W2:Y:S01]  /*2490*/  MUFU.EX2 R27, R27 ;  /* 0x0000001b001b7308 */ /* 0x000ea20000000800 */
[----:B---3--:R-:W-:Y:S01]  /*24a0*/  @!P1 FMUL R9, R9, R9 ;  /* 0x0000000909099220 */ /* 0x008fe20000400000 */
[----:B------:R-:W-:Y:S01]  /*24b0*/  FSETP.GEU.AND P1, PT, R31, -126, PT ;  /* 0xc2fc00001f00780b */ /* 0x000fe20003f2e000 */
[----:B------:R-:W-:-:S02]  /*24c0*/  ULDC UR6, c[0x0][0x604] ;  /* 0x0001810000067ab9 */ /* 0x000fc40000000800 */
[--C-:B------:R-:W-:Y:S01]  /*24d0*/  FFMA R63, R63, UR6, -R8.reuse ;  /* 0x000000063f3f7c23 */ /* 0x100fe20008000808 */
[----:B------:R-:W-:Y:S01]  /*24e0*/  ULDC UR6, c[0x0][0x604] ;  /* 0x0001810000067ab9 */ /* 0x000fe20000000800 */
[----:B------:R-:W-:Y:S01]  /*24f0*/  @!P5 FMUL R20, R20, 0.5 ;  /* 0x3f0000001414d820 */ /* 0x000fe20000400000 */
[----:B------:R-:W3:Y:S01]  /*2500*/  MUFU.EX2 R35, R35 ;  /* 0x0000002300237308 */ /* 0x000ee20000000800 */
[----:B----4-:R-:W-:Y:S01]  /*2510*/  @!P4 FMUL R16, R16, R16 ;  /* 0x000000101010c220 */ /* 0x010fe20000400000 */
[----:B------:R-:W-:Y:S01]  /*2520*/  FSETP.GEU.AND P4, PT, R22, -126, PT ;  /* 0xc2fc00001600780b */ /* 0x000fe20003f8e000 */
[--C-:B------:R-:W-:Y:S01]  /*2530*/  FFMA R66, R66, UR6, -R8.reuse ;  /* 0x0000000642427c23 */ /* 0x100fe20008000808 */
[----:B------:R-:W-:Y:S02]  /*2540*/  ULDC UR6, c[0x0][0x604] ;  /* 0x0001810000067ab9 */ /* 0x000fe40000000800 */
[----:B------:R-:W-:Y:S01]  /*2550*/  FFMA R67, R67, UR6, -R8 ;  /* 0x0000000643437c23 */ /* 0x000fe20008000808 */
[----:B------:R-:W-:Y:S01]  /*2560*/  @!P1 FMUL R31, R31, 0.5 ;  /* 0x3f0000001f1f9820 */ /* 0x000fe20000400000 */
[----:B------:R-:W4:Y:S01]  /*2570*/  MUFU.EX2 R18, R18 ;  /* 0x0000001200127308 */ /* 0x000f220000000800 */
[----:B--2---:R-:W-:Y:S01]  /*2580*/  @!P3 FMUL R27, R27, R27 ;  /* 0x0000001b1b1bb220 */ /* 0x004fe20000400000 */
[----:B------:R-:W-:Y:S01]  /*2590*/  FSETP.GEU.AND P3, PT, R13, -126, PT ;  /* 0xc2fc00000d00780b */ /* 0x000fe20003f6e000 */
[----:B------:R-:W-:-:S02]  /*25a0*/  ULDC UR6, c[0x0][0x604] ;  /* 0x0001810000067ab9 */ /* 0x000fc40000000800 */
[--C-:B------:R-:W-:Y:S01]  /*25b0*/  FFMA R70, R70, UR6, -R8.reuse ;  /* 0x0000000646467c23 */ /* 0x100fe20008000808 */
[----:B------:R-:W-:Y:S01]  /*25c0*/  ULDC UR6, c[0x0][0x604] ;  /* 0x0001810000067ab9 */ /* 0x000fe20000000800 */
[----:B------:R-:W-:Y:S01]  /*25d0*/  @!P4 FMUL R22, R22, 0.5 ;  /* 0x3f0000001616c820 */ /* 0x000fe20000400000 */
        /* <DEDUP_REMOVED lines=39> */
[----:B------:R-:W-:Y:S01]  /*2850*/  FFMA R8, R87, UR6, -R8 ;  /* 0x0000000657087c23 */ /* 0x000fe20008000808 */
[----:B------:R-:W-:Y:S01]  /*2860*/  ULDC UR6, c[0x0][0x604] ;  /* 0x0001810000067ab9 */ /* 0x000fe20000000800 */
[----:B------:R-:W-:Y:S01]  /*2870*/  @!P4 FMUL R63, R63, 0.5 ;  /* 0x3f0000003f3fc820 */ /* 0x000fe20000400000 */
[----:B------:R-:W2:Y:S01]  /*2880*/  MUFU.EX2 R47, R59 ;  /* 0x0000003b002f7308 */ /* 0x000ea20000000800 */
[----:B---3--:R-:W-:Y:S01]  /*2890*/  @!P6 FMUL R58, R58, R58 ;  /* 0x0000003a3a3ae220 */ /* 0x008fe20000400000 */
[----:B------:R-:W-:Y:S01]  /*28a0*/  FSETP.GEU.AND P6, PT, R70, -126, PT ;  /* 0xc2fc00004600780b */ /* 0x000fe20003fce000 */
[----:B------:R-:W-:Y:S01]  /*28b0*/  FMUL R2, R2, UR6 ;  /* 0x0000000602027c20 */ /* 0x000fe20008400000 */
[----:B------:R-:W-:-:S03]  /*28c0*/  ULDC UR6, c[0x0][0x604] ;  /* 0x0001810000067ab9 */ /* 0x000fc60000000800 */
        /* <DEDUP_REMOVED lines=82> */
[----:B------:R-:W-:Y:S02]  /*2df0*/  FADD R46, R15, R82 ;  /* 0x000000520f2e7221 */ /* 0x000fe40000000000 */
[----:B------:R-:W-:Y:S01]  /*2e00*/  @!P3 FMUL R78, R78, 0.5 ;  /* 0x3f0000004e4eb820 */ /* 0x000fe20000400000 */
[----:B------:R-:W3:Y:S01]  /*2e10*/  MUFU.EX2 R8, R8 ;  /* 0x0000000800087308 */ /* 0x000ee20000000800 */
[----:B----4-:R-:W-:Y:S01]  /*2e20*/  @!P2 FMUL R83, R83, R83 ;  /* 0x000000535353a220 */ /* 0x010fe20000400000 */
[----:B------:R-:W-:-:S05]  /*2e30*/  FSETP.GEU.AND P2, PT, R25, -126, PT ;  /* 0xc2fc00001900780b */ /* 0x000fca0003f4e000 */
[----:B------:R-:W-:Y:S01]  /*2e40*/  @!P6 FMUL R28, R28, 0.5 ;  /* 0x3f0000001c1ce820 */ /* 0x000fe20000400000 */
[----:B------:R-:W4:Y:S01]  /*2e50*/  MUFU.EX2 R74, R74 ;  /* 0x0000004a004a7308 */ /* 0x000f220000000800 */
[----:B--2---:R-:W-:Y:S01]  /*2e60*/  @!P5 FMUL R87, R87, R87 ;  /* 0x000000575757d220 */ /* 0x004fe20000400000 */
[----:B------:R-:W-:-:S05]  /*2e70*/  FSETP.GEU.AND P5, PT, R29, -126, PT ;  /* 0xc2fc00001d00780b */ /* 0x000fca0003fae000 */
[----:B------:R-:W-:Y:S01]  /*2e80*/  @!P2 FMUL R25, R25, 0.5 ;  /* 0x3f0000001919a820 */ /* 0x000fe20000400000 */
[----:B------:R-:W2:Y:S01]  /*2e90*/  MUFU.EX2 R78, R78 ;  /* 0x0000004e004e7308 */ /* 0x000ea20000000800 */
[----:B---3--:R-:W-:Y:S01]  /*2ea0*/  @!P4 FMUL R8, R8, R8 ;  /* 0x000000080808c220 */ /* 0x008fe20000400000 */
[----:B------:R-:W-:-:S05]  /*2eb0*/  FSETP.GEU.AND P4, PT, R33, -126, PT ;  /* 0xc2fc00002100780b */ /* 0x000fca0003f8e000 */
        /* <DEDUP_REMOVED lines=13> */
[----:B------:R3:W5:Y:S01]  /*2f90*/  MUFU.EX2 R21, R33 ;  /* 0x0000002100157308 */ /* 0x0007620000000800 */
[----:B----4-:R-:W-:Y:S01]  /*2fa0*/  @!P6 FMUL R28, R28, R28 ;  /* 0x0000001c1c1ce220 */ /* 0x010fe20000400000 */
[----:B------:R-:W-:-:S05]  /*2fb0*/  FSETP.GEU.AND P6, PT, R40, -126, PT ;  /* 0xc2fc00002800780b */ /* 0x000fca0003fce000 */
[----:B------:R-:W-:Y:S01]  /*2fc0*/  @!P2 FMUL R37, R37, 0.5 ;  /* 0x3f0000002525a820 */ /* 0x000fe20000400000 */
[----:B------:R-:W4:Y:S01]  /*2fd0*/  MUFU.EX2 R43, R43 ;  /* 0x0000002b002b7308 */ /* 0x000f220000000800 */
[----:B--2---:R-:W-:Y:S01]  /*2fe0*/  @!P5 FMUL R19, R19, R19 ;  /* 0x000000131313d220 */ /* 0x004fe20000400000 */
[----:B------:R-:W-:Y:S01]  /*2ff0*/  FSETP.GEU.AND P5, PT, R41, -126, PT ;  /* 0xc2fc00002900780b */ /* 0x000fe20003fae000 */
[----:B---3--:R-:W-:-:S04]  /*3000*/  FADD R33, R18, R91 ;  /* 0x0000005b12217221 */ /* 0x008fc80000000000 */
[----:B------:R-:W-:Y:S01]  /*3010*/  @!P6 FMUL R40, R40, 0.5 ;  /* 0x3f0000002828e820 */ /* 0x000fe20000400000 */
[----:B------:R2:W3:Y:S01]  /*3020*/  MUFU.EX2 R17, R0 ;  /* 0x0000000000117308 */ /* 0x0004e20000000800 */
[----:B-----5:R-:W-:Y:S01]  /*3030*/  @!P4 FMUL R21, R21, R21 ;  /* 0x000000151515c220 */ /* 0x020fe20000400000 */
[----:B------:R-:W-:-:S05]  /*3040*/  FSETP.GEU.AND P4, PT, R45, -126, PT ;  /* 0xc2fc00002d00780b */ /* 0x000fca0003f8e000 */
[----:B------:R-:W-:Y:S01]  /*3050*/  @!P5 FMUL R41, R41, 0.5 ;  /* 0x3f0000002929d820 */ /* 0x000fe20000400000 */
[----:B------:R-:W5:Y:S01]  /*3060*/  MUFU.EX2 R23, R37 ;  /* 0x0000002500177308 */ /* 0x000f620000000800 */
[----:B----4-:R-:W-:Y:S01]  /*3070*/  @!P1 FMUL R43, R43, R43 ;  /* 0x0000002b2b2b9220 */ /* 0x010fe20000400000 */
[----:B------:R-:W-:Y:S01]  /*3080*/  FSETP.GEU.AND P1, PT, R32, -126, PT ;  /* 0xc2fc00002000780b */ /* 0x000fe20003f2e000 */
[--C-:B--2---:R-:W-:Y:S01]  /*3090*/  FFMA R0, R57, UR6, -R2.reuse ;  /* 0x0000000639007c23 */ /* 0x104fe20008000802 */
        /* <DEDUP_REMOVED lines=11> */
[----:B-----5:R-:W-:Y:S01]  /*3150*/  @!P2 FMUL R23, R23, R23 ;  /* 0x000000171717a220 */ /* 0x020fe20000400000 */
        /* <DEDUP_REMOVED lines=15> */
[----:B------:R-:W-:Y:S01]  /*3250*/  FFMA R72, R72, UR6, -R2 ;  /* 0x0000000648487c23 */ /* 0x000fe20008000802 */
[----:B------:R-:W-:-:S03]  /*3260*/  ULDC UR6, c[0x0][0x604] ;  /* 0x0001810000067ab9 */ /* 0x000fc60000000800 */
        /* <DEDUP_REMOVED lines=17> */
[----:B------:R4:W5:Y:S01]  /*3380*/  MUFU.EX2 R61, R0 ;  /* 0x00000000003d7308 */ /* 0x0009620000000800 */
[----:B--2---:R-:W-:Y:S01]  /*3390*/  @!P6 FMUL R38, R38, R38 ;  /* 0x000000262626e220 */ /* 0x004fe20000400000 */
[----:B------:R-:W-:-:S05]  /*33a0*/  FSETP.GEU.AND P6, PT, R64, -126, PT ;  /* 0xc2fc00004000780b */ /* 0x000fca0003fce000 */
[----:B------:R-:W-:Y:S01]  /*33b0*/  @!P1 FMUL R44, R44, 0.5 ;  /* 0x3f0000002c2c9820 */ /* 0x000fe20000400000 */
[----:B------:R2:W1:Y:S01]  /*33c0*/  MUFU.EX2 R54, R25 ;  /* 0x0000001900367308 */ /* 0x0004620000000800 */
[----:B---3--:R-:W-:Y:S01]  /*33d0*/  @!P5 FMUL R57, R57, R57 ;  /* 0x000000393939d220 */ /* 0x008fe20000400000 */
[----:B------:R-:W-:Y:S01]  /*33e0*/  FSETP.GEU.AND P5, PT, R29, -126, PT ;  /* 0xc2fc00001d00780b */ /* 0x000fe20003fae000 */
[----:B----4-:R-:W-:Y:S01]  /*33f0*/  FFMA R0, R69, UR6, -R2 ;  /* 0x0000000645007c23 */ /* 0x010fe20008000802 */
[----:B------:R-:W-:-:S03]  /*3400*/  ULDC UR6, c[0x0][0x604] ;  /* 0x0001810000067ab9 */ /* 0x000fc60000000800 */
[----:B------:R-:W-:Y:S01]  /*3410*/  @!P6 FMUL R64, R64, 0.5 ;  /* 0x3f0000004040e820 */ /* 0x000fe20000400000 */
[----:B------:R-:W3:Y:S01]  /*3420*/  MUFU.EX2 R36, R48 ;  /* 0x0000003000247308 */ /* 0x000ee20000000800 */
[--C-:B--2---:R-:W-:Y:S01]  /*3430*/  FFMA R25, R73, UR6, -R2.reuse ;  /* 0x0000000649197c23 */ /* 0x104fe20008000802 */
[----:B------:R-:W-:Y:S01]  /*3440*/  ULDC UR6, c[0x0][0x604] ;  /* 0x0001810000067ab9 */ /* 0x000fe20000000800 */
[----:B-----5:R-:W-:Y:S01]  /*3450*/  @!P4 FMUL R61, R61, R61 ;  /* 0x0000003d3d3dc220 */ /* 0x020fe20000400000 */
[----:B------:R-:W-:Y:S01]  /*3460*/  FSETP.GEU.AND P4, PT, R72, -126, PT ;  /* 0xc2fc00004800780b */ /* 0x000fe20003f8e000 */
[--C-:B------:R-:W-:Y:S01]  /*3470*/  FFMA R80, R80, UR6, -R2.reuse ;  /* 0x0000000650507c23 */ /* 0x100fe20008000802 */
[----:B------:R-:W-:Y:S01]  /*3480*/  ULDC UR6, c[0x0][0x604] ;  /* 0x0001810000067ab9 */ /* 0x000fe20000000800 */
[----:B------:R-:W-:Y:S01]  /*3490*/  @!P5 FMUL R29, R29, 0.5 ;  /* 0x3f0000001d1dd820 */ /* 0x000fe20000400000 */
[----:B------:R-:W2:Y:S01]  /*34a0*/  MUFU.EX2 R34, R44 ;  /* 0x0000002c00227308 */ /* 0x000ea20000000800 */
[----:B------:R-:W-:Y:S01]  /*34b0*/  FFMA R81, R81, UR6, -R2 ;  /* 0x0000000651517c23 */ /* 0x000fe20008000802 */
[----:B-1----:R-:W-:Y:S01]  /*34c0*/  @!P2 FMUL R54, R54, R54 ;  /* 0x000000363636a220 */ /* 0x002fe20000400000 */
[----:B------:R-:W-:Y:S01]  /*34d0*/  FSETP.GEU.AND P2, PT, R25, -126, PT ;  /* 0xc2fc00001900780b */ /* 0x000fe20003f4e000 */
[----:B------:R-:W-:-:S02]  /*34e0*/  ULDC UR6, c[0x0][0x604] ;  /* 0x0001810000067ab9 */ /* 0x000fc40000000800 */
[--C-:B------:R-:W-:Y:S01]  /*34f0*/  FFMA R76, R76, UR6, -R2.reuse ;  /* 0x000000064c4c7c23 */ /* 0x100fe20008000802 */
[----:B------:R-:W-:Y:S01]  /*3500*/  ULDC UR6, c[0x0][0x604] ;  /* 0x0001810000067ab9 */ /* 0x000fe20000000800 */
[----:B------:R-:W1:Y:S01]  /*3510*/  MUFU.EX2 R65, R64 ;  /* 0x0000004000417308 */ /* 0x000e620000000800 */
[----:B---3--:R-:W-:Y:S01]  /*3520*/  @!P3 FMUL R36, R36, R36 ;  /* 0x000000242424b220 */ /* 0x008fe20000400000 */
[----:B------:R-:W-:Y:S01]  /*3530*/  FSETP.GEU.AND P3, PT, R60, -126, PT ;  /* 0xc2fc00003c00780b */ /* 0x000fe20003f6e000 */
[----:B------:R-:W-:Y:S01]  /*3540*/  @!P4 FMUL R72, R72, 0.5 ;  /* 0x3f0000004848c820 */ /* 0x000fe20000400000 */
[--C-:B------:R-:W-:Y:S01]  /*3550*/  FFMA R77, R77, UR6, -R2.reuse ;  /* 0x000000064d4d7c23 */ /* 0x100fe20008000802 */
[----:B------:R-:W-:Y:S02]  /*3560*/  ULDC UR6, c[0x0][0x604] ;  /* 0x0001810000067ab9 */ /* 0x000fe40000000800 */
[--C-:B------:R-:W-:Y:S01]  /*3570*/  FFMA R84, R84, UR6, -R2.reuse ;  /* 0x0000000654547c23 */ /* 0x100fe20008000802 */
[----:B------:R3:W4:Y:S01]  /*3580*/  MUFU.EX2 R48, R29 ;  /* 0x0000001d00307308 */ /* 0x0007220000000800 */
[----:B--2---:R-:W-:Y:S01]  /*3590*/  @!P1 FMUL R34, R34, R34 ;  /* 0x0000002222229220 */ /* 0x004fe20000400000 */
[----:B------:R-:W-:Y:S01]  /*35a0*/  FSETP.GEU.AND P1, PT, R56, -126, PT ;  /* 0xc2fc00003800780b */ /* 0x000fe20003f2e000 */
[----:B------:R-:W-:Y:S01]  /*35b0*/  @!P2 FMUL R25, R25, 0.5 ;  /* 0x3f0000001919a820 */ /* 0x000fe20000400000 */
[----:B------:R-:W-:-:S03]  /*35c0*/  FFMA R2, R85, UR10, -R2 ;  /* 0x0000000a55027c23 */ /* 0x000fc60008000802 */
[----:B------:R-:W-:Y:S01]  /*35d0*/  @!P3 FMUL R60, R60, 0.5 ;  /* 0x3f0000003c3cb820 */ /* 0x000fe20000400000 */
[----:B------:R-:W2:Y:S01]  /*35e0*/  MUFU.EX2 R73, R72 ;  /* 0x0000004800497308 */ /* 0x000ea20000000800 */
[----:B-1----:R-:W-:Y:S01]  /*35f0*/  @!P6 FMUL R65, R65, R65 ;  /* 0x000000414141e220 */ /* 0x002fe20000400000 */
[----:B------:R-:W-:Y:S01]  /*3600*/  FSETP.GEU.AND P6, PT, R80, -126, PT ;  /* 0xc2fc00005000780b */ /* 0x000fe20003fce000 */
[----:B---3--:R-:W-:-:S04]  /*3610*/  FADD R29, R13, R74 ;  /* 0x0000004a0d1d7221 */ /* 0x008fc80000000000 */
[----:B------:R-:W-:Y:S01]  /*3620*/  @!P1 FMUL R56, R56, 0.5 ;  /* 0x3f00000038389820 */ /* 0x000fe20000400000 */
[----:B------:R1:W3:Y:S01]  /*3630*/  MUFU.EX2 R44, R25 ;  /* 0x00000019002c7308 */ /* 0x0002e20000000800 */
[----:B----4-:R-:W-:Y:S01]  /*3640*/  @!P5 FMUL R48, R48, R48 ;  /* 0x000000303030d220 */ /* 0x010fe20000400000 */
[----:B------:R-:W-:-:S05]  /*3650*/  FSETP.GEU.AND P5, PT, R81, -126, PT ;  /* 0xc2fc00005100780b */ /* 0x000fca0003fae000 */
[----:B------:R-:W-:Y:S01]  /*3660*/  @!P6 FMUL R80, R80, 0.5 ;  /* 0x3f0000005050e820 */ /* 0x000fe20000400000 */
[----:B------:R4:W5:Y:S01]  /*3670*/  MUFU.EX2 R52, R56 ;  /* 0x0000003800347308 */ /* 0x0009620000000800 */
[----:B--2---:R-:W-:Y:S01]  /*3680*/  @!P4 FMUL R73, R73, R73 ;  /* 0x000000494949c220 */ /* 0x004fe20000400000 */
[----:B------:R-:W-:Y:S01]  /*3690*/  FSETP.GEU.AND P4, PT, R76, -126, PT ;  /* 0xc2fc00004c00780b */ /* 0x000fe20003f8e000 */
[----:B-1----:R-:W-:Y:S02]  /*36a0*/  FADD R25, R11, R66 ;  /* 0x000000420b197221 */ /* 0x002fe40000000000 */
[----:B------:R-:W-:Y:S02]  /*36b0*/  FADD R37, R40, R73 ;  /* 0x0000004928257221 */ /* 0x000fe40000000000 */
[----:B------:R-:W-:Y:S01]  /*36c0*/  @!P5 FMUL R81, R81, 0.5 ;  /* 0x3f0000005151d820 */ /* 0x000fe20000400000 */
[----:B------:R1:W2:Y:S01]  /*36d0*/  MUFU.EX2 R71, R60 ;  /* 0x0000003c00477308 */ /* 0x0002a20000000800 */
[----:B---3--:R-:W-:Y:S01]  /*36e0*/  @!P2 FMUL R44, R44, R44 ;  /* 0x0000002c2c2ca220 */ /* 0x008fe20000400000 */
[----:B------:R-:W-:Y:S01]  /*36f0*/  FSETP.GEU.AND P2, PT, R77, -126, PT ;  /* 0xc2fc00004d00780b */ /* 0x000fe20003f4e000 */
[----:B------:R-:W-:Y:S01]  /*3700*/  FADD R86, R25, R46 ;  /* 0x0000002e19567221 */ /* 0x000fe20000000000 */
[----:B------:R-:W-:Y:S01]  /*3710*/  FADD R25, R27, R62 ;  /* 0x0000003e1b197221 */ /* 0x000fe20000000000 */
[----:B----4-:R-:W-:Y:S01]  /*3720*/  FADD R56, R35, R78 ;  /* 0x0000004e23387221 */ /* 0x010fe20000000000 */
[----:B------:R-:W-:Y:S01]  /*3730*/  F2FP.BF16.F32.PACK_AB R27, R12, R27 ;  /* 0x0000001b0c1b723e */ /* 0x000fe200000010ff */
[----:B------:R-:W-:Y:S01]  /*3740*/  @!P4 FMUL R76, R76, 0.5 ;  /* 0x3f0000004c4cc820 */ /* 0x000fe20000400000 */
[----:B------:R-:W3:Y:S01]  /*3750*/  MUFU.EX2 R79, R80 ;  /* 0x00000050004f7308 */ /* 0x000ee20000000800 */
[----:B-----5:R-:W-:Y:S01]  /*3760*/  @!P1 FMUL R52, R52, R52 ;  /* 0x0000003434349220 */ /* 0x020fe20000400000 */
[----:B------:R-:W-:Y:S01]  /*3770*/  FSETP.GEU.AND P1, PT, R68, -126, PT ;  /* 0xc2fc00004400780b */ /* 0x000fe20003f2e000 */
[----:B-1----:R-:W-:Y:S01]  /*3780*/  FADD R60, R22, R87 ;  /* 0x00000057163c7221 */ /* 0x002fe20000000000 */
[----:B------:R-:W-:-:S03]  /*3790*/  F2FP.BF16.F32.PACK_AB R35, R20, R35 ;  /* 0x000000231423723e */ /* 0x000fc600000010ff */
[----:B------:R-:W-:Y:S01]  /*37a0*/  @!P2 FMUL R77, R77, 0.5 ;  /* 0x3f0000004d4da820 */ /* 0x000fe20000400000 */
[----:B------:R-:W1:Y:S01]  /*37b0*/  MUFU.EX2 R42, R81 ;  /* 0x00000051002a7308 */ /* 0x000e620000000800 */
[----:B--2---:R-:W-:Y:S01]  /*37c0*/  @!P3 FMUL R71, R71, R71 ;  /* 0x000000474747b220 */ /* 0x004fe20000400000 */
[----:B------:R-:W-:-:S05]  /*37d0*/  FSETP.GEU.AND P3, PT, R0, -126, PT ;  /* 0xc2fc00000000780b */ /* 0x000fca0003f6e000 */
[----:B------:R-:W-:Y:S01]  /*37e0*/  @!P1 FMUL R68, R68, 0.5 ;  /* 0x3f00000044449820 */ /* 0x000fe20000400000 */
[----:B------:R2:W4:Y:S01]  /*37f0*/  MUFU.EX2 R75, R76 ;  /* 0x0000004c004b7308 */ /* 0x0005220000000800 */
[----:B---3--:R-:W-:Y:S01]  /*3800*/  @!P6 FMUL R79, R79, R79 ;  /* 0x0000004f4f4fe220 */ /* 0x008fe20000400000 */
[----:B------:R-:W-:-:S03]  /*3810*/  FSETP.GEU.AND P6, PT, R84, -126, PT ;  /* 0xc2fc00005400780b */ /* 0x000fc60003fce000 */
[----:B------:R-:W-:Y:S01]  /*3820*/  FADD R64, R36, R79 ;  /* 0x0000004f24407221 */ /* 0x000fe20000000000 */
[----:B------:R-:W-:Y:S01]  /*3830*/  F2FP.BF16.F32.PACK_AB R36, R67, R36 ;  /* 0x000000244324723e */ /* 0x000fe200000010ff */
[----:B------:R-:W-:Y:S01]  /*3840*/  @!P3 FMUL R0, R0, 0.5 ;  /* 0x3f0000000000b820 */ /* 0x000fe20000400000 */
[----:B------:R-:W3:Y:S01]  /*3850*/  MUFU.EX2 R46, R77 ;  /* 0x0000004d002e7308 */ /* 0x000ee20000000800 */
[----:B-1----:R-:W-:Y:S01]  /*3860*/  @!P5 FMUL R42, R42, R42 ;  /* 0x0000002a2a2ad220 */ /* 0x002fe20000400000 */
[----:B------:R-:W-:Y:S01]  /*3870*/  FSETP.GEU.AND P5, PT, R2, -126, PT ;  /* 0xc2fc00000200780b */ /* 0x000fe20003fae000 */
[----:B--2---:R-:W-:Y:S01]  /*3880*/  FADD R76, R25, R56 ;  /* 0x00000038194c7221 */ /* 0x004fe20000000000 */
[----:B------:R-:W-:Y:S01]  /*3890*/  FADD R56, R24, R43 ;  /* 0x0000002b18387221 */ /* 0x000fe20000000000 */
[----:B------:R-:W-:Y:S01]  /*38a0*/  FADD R25, R31, R70 ;  /* 0x000000461f197221 */ /* 0x000fe20000000000 */
[----:B------:R-:W-:Y:S01]  /*38b0*/  F2FP.BF16.F32.PACK_AB R31, R16, R31 ;  /* 0x0000001f101f723e */ /* 0x000fe200000010ff */
[----:B------:R-:W-:Y:S01]  /*38c0*/  @!P6 FMUL R84, R84, 0.5 ;  /* 0x3f0000005454e820 */ /* 0x000fe20000400000 */
[----:B------:R1:W2:Y:S01]  /*38d0*/  MUFU.EX2 R69, R68 ;  /* 0x0000004400457308 */ /* 0x0002a20000000800 */
[----:B------:R-:W-:Y:S01]  /*38e0*/  FADD R81, R25, R56 ;  /* 0x0000003819517221 */ /* 0x000fe20000000000 */
[----:B------:R-:W-:Y:S01]  /*38f0*/  FADD R25, R26, R61 ;  /* 0x0000003d1a197221 */ /* 0x000fe20000000000 */
[----:B----4-:R-:W-:-:S02]  /*3900*/  @!P4 FMUL R75, R75, R75 ;  /* 0x0000004b4b4bc220 */ /* 0x010fc40000400000 */
[----:B------:R-:W-:Y:S02]  /*3910*/  FADD R76, R76, R81 ;  /* 0x000000514c4c7221 */ /* 0x000fe40000000000 */
[----:B------:R-:W-:Y:S01]  /*3920*/  @!P5 FMUL R2, R2, 0.5 ;  /* 0x3f0000000202d820 */ /* 0x000fe20000400000 */
[----:B------:R4:W5:Y:S01]  /*3930*/  MUFU.EX2 R50, R0 ;  /* 0x0000000000327308 */ /* 0x0009620000000800 */
[----:B-1----:R-:W-:Y:S01]  /*3940*/  FADD R68, R67, R42 ;  /* 0x0000002a43447221 */ /* 0x002fe20000000000 */
[----:B---3--:R-:W-:-:S06]  /*3950*/  @!P2 FMUL R46, R46, R46 ;  /* 0x0000002e2e2ea220 */ /* 0x008fcc0000400000 */
[----:B------:R-:W1:Y:S01]  /*3960*/  MUFU.EX2 R77, R84 ;  /* 0x00000054004d7308 */ /* 0x000e620000000800 */
[----:B----4-:R-:W-:Y:S01]  /*3970*/  FADD R0, R9, R58 ;  /* 0x0000003a09007221 */ /* 0x010fe20000000000 */
[----:B--2---:R-:W-:-:S03]  /*3980*/  @!P1 FMUL R69, R69, R69 ;  /* 0x0000004545459220 */ /* 0x004fc60000400000 */
[----:B------:R-:W-:Y:S01]  /*3990*/  FADD R49, R0, R29 ;  /* 0x0000001d00317221 */ /* 0x000fe20000000000 */
[----:B------:R-:W-:Y:S01]  /*39a0*/  FADD R0, R10, R47 ;  /* 0x0000002f0a007221 */ /* 0x000fe20000000000 */
[----:B------:R-:W-:Y:S01]  /*39b0*/  FADD R29, R14, R51 ;  /* 0x000000330e1d7221 */ /* 0x000fe20000000000 */
[----:B------:R-:W2:Y:S01]  /*39c0*/  MUFU.EX2 R56, R2 ;  /* 0x0000000200387308 */ /* 0x000ea20000000800 */
[----:B-----5:R-:W-:Y:S01]  /*39d0*/  @!P3 FMUL R50, R50, R50 ;  /* 0x000000323232b220 */ /* 0x020fe20000400000 */
[----:B------:R-:W-:Y:S01]  /*39e0*/  FADD R53, R0, R33 ;  /* 0x0000002100357221 */ /* 0x000fe20000000000 */
        /* <DEDUP_REMOVED lines=12> */
[----:B-1----:R-:W-:Y:S01]  /*3ab0*/  @!P6 FMUL R77, R77, R77 ;  /* 0x0000004d4d4de220 */ /* 0x002fe20000400000 */
[----:B------:R-:W-:Y:S01]  /*3ac0*/  FADD R41, R0, R37 ;  /* 0x0000002500297221 */ /* 0x000fe20000000000 */
[----:B--2---:R-:W-:Y:S01]  /*3ad0*/  @!P5 FMUL R56, R56, R56 ;  /* 0x000000383838d220 */ /* 0x004fe20000400000 */
        /* <DEDUP_REMOVED lines=21> */
[----:B------:R-:W-:Y:S01]  /*3c30*/  MOV R25, UR7 ;  /* 0x0000000700197c02 */ /* 0x000fe20008000f00 */
[----:B------:R-:W-:Y:S01]  /*3c40*/  FADD R49, R49, R76 ;  /* 0x0000004c31317221 */ /* 0x000fe20000000000 */
[----:B------:R-:W-:Y:S01]  /*3c50*/  FADD R80, R53, R80 ;  /* 0x0000005035507221 */ /* 0x000fe20000000000 */
[----:B------:R-:W-:Y:S01]  /*3c60*/  F2FP.BF16.F32.PACK_AB R39, R39, R24 ;  /* 0x000000182727723e */ /* 0x000fe200000010ff */
[----:B------:R-:W-:Y:S01]  /*3c70*/  FADD R45, R45, R2 ;  /* 0x000000022d2d7221 */ /* 0x000fe20000000000 */
[----:B------:R-:W-:Y:S01]  /*3c80*/  FADD R0, R41, R0 ;  /* 0x0000000029007221 */ /* 0x000fe20000000000 */
[----:B------:R-:W-:Y:S01]  /*3c90*/  F2FP.BF16.F32.PACK_AB R24, R26, R17 ;  /* 0x000000111a18723e */ /* 0x000fe200000010ff */
[----:B------:R1:W-:Y:S01]  /*3ca0*/  SYNCS.ARRIVE.TRANS64.A1T0 RZ, [R25+UR25], RZ ;  /* 0x000000ff19ff79a7 */ /* 0x0003e20008100019 */
[----:B------:R-:W-:Y:S01]  /*3cb0*/  F2FP.BF16.F32.PACK_AB R26, R19, R28 ;  /* 0x0000001c131a723e */ /* 0x000fe200000010ff */
[----:B------:R-:W-:Y:S01]  /*3cc0*/  FADD R2, R49, R80 ;  /* 0x0000005031027221 */ /* 0x000fe20000000000 */
[----:B------:R-:W-:Y:S01]  /*3cd0*/  F2FP.BF16.F32.PACK_AB R28, R21, R32 ;  /* 0x00000020151c723e */ /* 0x000fe200000010ff */
[----:B------:R-:W-:Y:S01]  /*3ce0*/  FADD R0, R0, R45 ;  /* 0x0000002d00007221 */ /* 0x000fe20000000000 */
[----:B------:R-:W-:-:S02]  /*3cf0*/  F2FP.BF16.F32.PACK_AB R32, R59, R40 ;  /* 0x000000283b20723e */ /* 0x000fc400000010ff */
[----:B------:R-:W-:Y:S02]  /*3d00*/  F2FP.BF16.F32.PACK_AB R53, R47, R58 ;  /* 0x0000003a2f35723e */ /* 0x000fe400000010ff */
[----:B------:R-:W-:Y:S02]  /*3d10*/  F2FP.BF16.F32.PACK_AB R49, R51, R66 ;  /* 0x000000423331723e */ /* 0x000fe400000010ff */
[----:B------:R-:W-:Y:S02]  /*3d20*/  F2FP.BF16.F32.PACK_AB R40, R42, R79 ;  /* 0x0000004f2a28723e */ /* 0x000fe400000010ff */
[----:B-1----:R-:W-:Y:S02]  /*3d30*/  F2FP.BF16.F32.PACK_AB R25, R10, R9 ;  /* 0x000000090a19723e */ /* 0x002fe400000010ff */
[----:B------:R-:W-:Y:S02]  /*3d40*/  F2FP.BF16.F32.PACK_AB R29, R14, R11 ;  /* 0x0000000b0e1d723e */ /* 0x000fe400000010ff */
[----:B------:R-:W-:-:S02]  /*3d50*/  F2FP.BF16.F32.PACK_AB R33, R18, R13 ;  /* 0x0000000d1221723e */ /* 0x000fc400000010ff */
[----:B------:R-:W-:Y:S02]  /*3d60*/  F2FP.BF16.F32.PACK_AB R37, R22, R15 ;  /* 0x0000000f1625723e */ /* 0x000fe400000010ff */
[----:B------:R-:W-:Y:S02]  /*3d70*/  F2FP.BF16.F32.PACK_AB R55, R55, R62 ;  /* 0x0000003e3737723e */ /* 0x000fe400000010ff */
[----:B------:R-:W-:Y:S02]  /*3d80*/  F2FP.BF16.F32.PACK_AB R51, R89, R70 ;  /* 0x000000465933723e */ /* 0x000fe400000010ff */
[----:B------:R-:W-:Y:S02]  /*3d90*/  F2FP.BF16.F32.PACK_AB R45, R91, R74 ;  /* 0x0000004a5b2d723e */ /* 0x000fe400000010ff */
        /* <DEDUP_REMOVED lines=11> */
[----:B------:R-:W-:Y:S01]  /*3e50*/  F2FP.BF16.F32.PACK_AB R42, R56, R77 ;  /* 0x0000004d382a723e */ /* 0x000fe200000010ff */
[----:B------:R-:W-:Y:S06]  /*3e60*/  @!P0 BRA `(.L_x_19) ;  /* 0x0000000000048947 */ /* 0x000fec0003800000 */
[----:B------:R-:W-:Y:S01]  /*3e70*/  BPT.TRAP 0x1 ;  /* 0x000000040000795c */ /* 0x000fe20000300000 */
.L_x_19:
[----:B------:R-:W1:Y:S02]  /*3e80*/  SYNCS.PHASECHK.TRANS64.TRYWAIT P1, [UR37+0x1e008], R6 ;  /* 0x01e00806ff0075a7 */ /* 0x000e640008020165 */
[----:B-1----:R-:W-:Y:S05]  /*3e90*/  @!P1 BRA `(.L_x_20) ;  /* 0x000000b400009947 */ /* 0x002fea0003800000 */
.L_x_110:
[----:B------:R-:W-:Y:S01]  /*3ea0*/  UIADD3 UR6, UR24, 0x500, URZ ;  /* 0x0000050018067890 */ /* 0x000fe2000fffe03f */
[----:B------:R-:W-:Y:S01]  /*3eb0*/  WARPGROUP.ARRIVE ;  /* 0x00000000000079c5 */ /* 0x000fe20000000000 */
[----:B------:R-:W-:Y:S01]  /*3ec0*/  UMOV UR7, 0xc0000010 ;  /* 0xc000001000077882 */ /* 0x000fe20000000000 */
[----:B------:R-:W-:Y:S01]  /*3ed0*/  UIADD3 UR10, UR24, 0x600, URZ ;  /* 0x00000600180a7890 */ /* 0x000fe2000fffe03f */
[----:B------:R-:W-:Y:S01]  /*3ee0*/  F2FP.BF16.F32.PACK_AB R43, R8, R43 ;  /* 0x0000002b082b723e */ /* 0x000fe200000010ff */
[----:B------:R-:W-:Y:S01]  /*3ef0*/  UMOV UR11, 0xc0000010 ;  /* 0xc0000010000b7882 */ /* 0x000fe20000000000 */
[----:B------:R-:W-:Y:S01]  /*3f00*/  UIADD3 UR14, UR24, 0x700, URZ ;  /* 0x00000700180e7890 */ /* 0x000fe2000fffe03f */
[----:B------:R-:W-:Y:S02]  /*3f10*/  UMOV UR15, 0xc0000010 ;  /* 0xc0000010000f7882 */ /* 0x000fe40000000000 */
[----:B------:R-:W-:Y:S01]  /*3f20*/  HGMMA.64x16x16.F32.BF16 R120, R24, gdesc[UR4].tnspB, RZ, !UPT, gsb0 ;  /* 0x4020000418787df0 */ /* 0x000fe2000c0018ff */
[----:B------:R-:W-:Y:S01]  /*3f30*/  UIADD3 UR18, UR24, 0x800, URZ ;  /* 0x0000080018127890 */ /* 0x000fe2000fffe03f */
[----:B------:R-:W-:Y:S01]  /*3f40*/  UMOV UR19, 0xc0000010 ;  /* 0xc000001000137882 */ /* 0x000fe20000000000 */
[----:B------:R-:W-:Y:S01]  /*3f50*/  UIADD3 UR6, UR24, 0x900, URZ ;  /* 0x0000090018067890 */ /* 0x000fe2000fffe03f */
[----:B------:R-:W-:Y:S01]  /*3f60*/  UMOV UR7, 0xc0000010 ;  /* 0xc000001000077882 */ /* 0x000fe20000000000 */
[----:B------:R-:W-:-:S02]  /*3f70*/  WARPGROUP.DEPBAR.LE gsb0, 0x0 ;  /* 0x00008000000079c5 */ /* 0x000fc40000010000 */
[----:B------:R-:W-:-:S06]  /*3f80*/  WARPGROUP.ARRIVE ;  /* 0x00000000000079c5 */ /* 0x000fcc0000000000 */
[----:B------:R-:W-:Y:S01]  /*3f90*/  HGMMA.64x16x16.F32.BF16 R112, R24, gdesc[UR8].tnspB, RZ, !UPT, gsb0 ;  /* 0x4020000818707df0 */ /* 0x000fe2000c0018ff */
[----:B------:R-:W-:Y:S01]  /*3fa0*/  UIADD3 UR10, UR24, 0x620, URZ ;  /* 0x00000620180a7890 */ /* 0x000fe2000fffe03f */
[----:B------:R-:W-:Y:S01]  /*3fb0*/  UMOV UR11, 0xc0000010 ;  /* 0xc0000010000b7882 */ /* 0x000fe20000000000 */
[----:B------:R-:W-:Y:S02]  /*3fc0*/  WARPGROUP.DEPBAR.LE gsb0, 0x0 ;  /* 0x00008000000079c5 */ /* 0x000fe40000010000 */
        /* <DEDUP_REMOVED lines=16> */
[----:B------:R-:W-:Y:S01]  /*40d0*/  HGMMA.64x16x16.F32.BF16 R120, R28, gdesc[UR4].tnspB, R120, gsb0 ;  /* 0x402000041c787df0 */ /* 0x000fe20008001878 */
        /* <DEDUP_REMOVED lines=154> */
[----:B------:R-:W-:Y:S03]  /*4a80*/  HGMMA.64x16x16.F32.BF16 R112, R40, gdesc[UR8].tnspB, R112, gsb0 ;  /* 0x4020000828707df0 */ /* 0x000fe60008001870 */
        /* <DEDUP_REMOVED lines=10> */
[----:B------:R-:W-:Y:S05]  /*4b30*/  @!P0 BRA `(.L_x_21) ;  /* 0x0000000000048947 */ /* 0x000fea0003800000 */
[----:B------:R-:W-:Y:S01]  /*4b40*/  BPT.TRAP 0x1 ;  /* 0x000000040000795c */ /* 0x000fe20000300000 */
.L_x_21:
[----:B------:R-:W-:Y:S01]  /*4b50*/  UISETP.EQ.AND UP0, UPT, UR36, URZ, !UP0 ;  /* 0x0000003f2400728c */ /* 0x000fe2000c702270 */
[----:B------:R-:W-:Y:S01]  /*4b60*/  IMAD.MOV.U32 R10, RZ, RZ, RZ ;  /* 0x000000ffff0a7224 */ /* 0x000fe200078e00ff */
[----:B------:R-:W-:Y:S02]  /*4b70*/  UIADD3 UR6, UR37, 0x1e028, URZ ;  /* 0x0001e02825067890 */ /* 0x000fe4000fffe03f */
[----:B------:R-:W-:Y:S02]  /*4b80*/  USEL UR7, URZ, 0x1, !UP0 ;  /* 0x000000013f077887 */ /* 0x000fe4000c000000 */
[----:B------:R-:W-:Y:S02]  /*4b90*/  UPRMT UR6, URZ, 0x654, UR6 ;  /* 0x000006543f067896 */ /* 0x000fe40008000006 */
[----:B------:R-:W-:-:S04]  /*4ba0*/  USEL UR7, UR7, 0x2, UP1 ;  /* 0x0000000207077887 */ /* 0x000fc80008800000 */
[----:B------:R-:W-:-:S03]  /*4bb0*/  UISETP.GT.U32.AND UP0, UPT, UR7, 0x1, UPT ;  /* 0x000000010700788c */ /* 0x000fc6000bf04070 */
[----:B------:R-:W-:Y:S03]  /*4bc0*/  SYNCS.ARRIVE.TRANS64.RED.A1T0 RZ, [UR6], RZ ;  /* 0x000000ffffff79a7 */ /* 0x000fe60008100406 */
[----:B------:R-:W-:-:S13]  /*4bd0*/  PLOP3.LUT P1, PT, PT, PT, UP0, 0x80, 0x0 ;  /* 0x000000000000781c */ /* 0x000fda0003f2f008 */
[----:B------:R-:W-:Y:S05]  /*4be0*/  @P1 BRA `(.L_x_22) ;  /* 0x0000000000041947 */ /* 0x000fea0003800000 */
[----:B------:R-:W-:Y:S01]  /*4bf0*/  BPT.TRAP 0x1 ;  /* 0x000000040000795c */ /* 0x000fe20000300000 */
.L_x_22:
[C---:B------:R-:W-:Y:S01]  /*4c00*/  ISETP.GE.AND P2, PT, R7.reuse, 0x101, PT ;  /* 0x000001010700780c */ /* 0x040fe20003f46270 */
[----:B------:R-:W-:Y:S01]  /*4c10*/  UMOV UR25, 0x1 ;  /* 0x0000000100197882 */ /* 0x000fe20000000000 */
[----:B-1----:R-:W-:Y:S01]  /*4c20*/  IADD3 R6, R7, 0x7f, RZ ;  /* 0x0000007f07067810 */ /* 0x002fe20007ffe0ff */
[----:B------:R-:W-:Y:S01]  /*4c30*/  UMOV UR27, 0x2 ;  /* 0x00000002001b7882 */ /* 0x000fe20000000000 */
[----:B------:R-:W-:Y:S02]  /*4c40*/  IADD3 R4, R4, 0x80, RZ ;  /* 0x0000008004047810 */ /* 0x000fe40007ffe0ff */
[----:B------:R-:W-:-:S04]  /*4c50*/  SHF.R.S32.HI R9, RZ, 0x1f, R6 ;  /* 0x0000001fff097819 */ /* 0x000fc80000011406 */
[----:B------:R-:W-:-:S04]  /*4c60*/  LEA.HI R6, R9, R6, RZ, 0x7 ;  /* 0x0000000609067211 */ /* 0x000fc800078f38ff */
[----:B------:R-:W-:Y:S01]  /*4c70*/  LEA.HI.SX32 R6, R6, 0xffffffff, 0x19 ;  /* 0xffffffff06067811 */ /* 0x000fe200078fcaff */
[----:B------:R-:W-:Y:S06]  /*4c80*/  @!P2 BRA `(.L_x_23) ;  /* 0x000000340000a947 */ /* 0x000fec0003800000 */
[----:B------:R-:W-:Y:S01]  /*4c90*/  IMAD.MOV.U32 R11, RZ, RZ, R3 ;  /* 0x000000ffff0b7224 */ /* 0x000fe200078e0003 */
[----:B------:R-:W-:Y:S01]  /*4ca0*/  MOV R9, R5 ;  /* 0x0000000500097202 */ /* 0x000fe20000000f00 */
[----:B------:R-:W-:Y:S01]  /*4cb0*/  UMOV UR27, 0x2 ;  /* 0x00000002001b7882 */ /* 0x000fe20000000000 */
[----:B------:R-:W-:Y:S01]  /*4cc0*/  MOV R10, RZ ;  /* 0x000000ff000a7202 */ /* 0x000fe20000000f00 */
[----:B------:R-:W-:Y:S01]  /*4cd0*/  UMOV UR25, 0x1 ;  /* 0x0000000100197882 */ /* 0x000fe20000000000 */
[----:B------:R-:W-:-:S05]  /*4ce0*/  ULDC UR29, c[0x0][0x604] ;  /* 0x00018100001d7ab9 */ /* 0x000fca0000000800 */
.L_x_34:
[----:B------:R-:W-:-:S13]  /*4cf0*/  PLOP3.LUT P3, PT, PT, PT, UP1, 0x80, 0x0 ;  /* 0x000000000000781c */ /* 0x000fda0003f6f018 */
[----:B------:R-:W-:Y:S05]  /*4d00*/  @!P3 BRA `(.L_x_24) ;  /* 0x000000000004b947 */ /* 0x000fea0003800000 */
[----:B------:R-:W-:Y:S01]  /*4d10*/  BPT.TRAP 0x1 ;  /* 0x000000040000795c */ /* 0x000fe20000300000 */
.L_x_24:
[----:B------:R-:W-:Y:S01]  /*4d20*/  ULEA UR6, UR27, UR37, 0x3 ;  /* 0x000000251b067291 */ /* 0x000fe2000f8e183f */
[----:B------:R-:W-:-:S08]  /*4d30*/  SHF.L.U32 R3, R10, 0x1f, RZ ;  /* 0x0000001f0a037819 */ /* 0x000fd000000006ff */
[----:B------:R-:W1:Y:S02]  /*4d40*/  SYNCS.PHASECHK.TRANS64.TRYWAIT P2, [UR6+0x1e000], R3 ;  /* 0x01e00003ff0075a7 */ /* 0x000e640008040146 */
[----:B-1----:R-:W-:Y:S05]  /*4d50*/  @!P2 BRA `(.L_x_25) ;  /* 0x000000a40068a947 */ /* 0x002fea0003800000 */
.L_x_111:
[----:B------:R-:W-:Y:S01]  /*4d60*/  UIMAD UR6, UR27, 0x500, UR26 ;  /* 0x000005001b0678a4 */ /* 0x000fe2000f8e021a */
[----:B------:R-:W-:Y:S01]  /*4d70*/  WARPGROUP.ARRIVE ;  /* 0x00000000000079c5 */ /* 0x000fe20000000000 */
[----:B------:R-:W-:Y:S01]  /*4d80*/  UMOV UR7, 0xc0000010 ;  /* 0xc000001000077882 */ /* 0x000fe20000000000 */
[----:B------:R-:W-:Y:S01]  /*4d90*/  UMOV UR19, 0xc0000010 ;  /* 0xc000001000137882 */ /* 0x000fe20000000000 */
[----:B------:R-:W-:Y:S02]  /*4da0*/  UIADD3 UR18, UR6, 0x100, URZ ;  /* 0x0000010006127890 */ /* 0x000fe4000fffe03f */
[----:B------:R-:W-:Y:S01]  /*4db0*/  UIADD3 UR22, UR6, 0x200, URZ ;  /* 0x0000020006167890 */ /* 0x000fe2000fffe03f */
[----:B------:R-:W-:Y:S02]  /*4dc0*/  UMOV UR23, 0xc0000010 ;  /* 0xc000001000177882 */ /* 0x000fe40000000000 */
[----:B------:R-:W-:Y:S01]  /*4dd0*/  HGMMA.64x128x16.F32.BF16 R24, gdesc[UR4], RZ, !UPT, gsb0 ;  /* 0x01e00000041879f0 */ /* 0x000fe2000c0018ff */
[----:B------:R-:W-:Y:S01]  /*4de0*/  UIADD3 UR10, UR6, 0x300, URZ ;  /* 0x00000300060a7890 */ /* 0x000fe2000fffe03f */
[----:B------:R-:W-:Y:S01]  /*4df0*/  UMOV UR11, 0xc0000010 ;  /* 0xc0000010000b7882 */ /* 0x000fe20000000000 */
[----:B------:R-:W-:Y:S01]  /*4e00*/  UIADD3 UR14, UR6, 0x400, URZ ;  /* 0x00000400060e7890 */ /* 0x000fe2000fffe03f */
[----:B------:R-:W-:Y:S01]  /*4e10*/  UMOV UR15, 0xc0000010 ;  /* 0xc0000010000f7882 */ /* 0x000fe20000000000 */
[----:B------:R-:W-:-:S04]  /*4e20*/  UIADD3 UR6, UR27, 0x1, URZ ;  /* 0x000000011b067890 */ /* 0x000fc8000fffe03f */
[----:B------:R-:W-:-:S04]  /*4e30*/  UISETP.NE.AND UP0, UPT, UR6, 0x5, UPT ;  /* 0x000000050600788c */ /* 0x000fc8000bf05270 */
[----:B------:R-:W-:Y:S02]  /*4e40*/  USEL UR7, URZ, 0x1, UP0 ;  /* 0x000000013f077887 */ /* 0x000fe40008000000 */
[----:B------:R-:W-:-:S04]  /*4e50*/  USEL UR6, UR6, URZ, UP0 ;  /* 0x0000003f06067287 */ /* 0x000fc80008000000 */
[----:B------:R-:W-:Y:S01]  /*4e60*/  LOP3.LUT R7, R10, UR7, RZ, 0x3c, !PT ;  /* 0x000000070a077c12 */ /* 0x000fe2000f8e3cff */
        /* <DEDUP_REMOVED lines=13> */
[----:B------:R-:W-:Y:S05]  /*4f40*/  @!P3 BRA `(.L_x_26) ;  /* 0x000000000004b947 */ /* 0x000fea0003800000 */
[----:B------:R-:W-:Y:S01]  /*4f50*/  BPT.TRAP 0x1 ;  /* 0x000000040000795c */ /* 0x000fe20000300000 */
.L_x_26:
[----:B-1----:R-:W-:Y:S01]  /*4f60*/  FMNMX R8, R24, R11, !PT ;  /* 0x0000000b18087209 */ /* 0x002fe20007800000 */
[----:B------:R-:W-:-:S03]  /*4f70*/  ULEA UR7, UR6, UR37, 0x3 ;  /* 0x0000002506077291 */ /* 0x000fc6000f8e183f */
[----:B------:R-:W-:-:S04]  /*4f80*/  FMNMX R3, R25, R8, !PT ;  /* 0x0000000819037209 */ /* 0x000fc80007800000 */
        /* <DEDUP_REMOVED lines=29> */
[----:B------:R-:W-:-:S05]  /*5160*/  FMNMX R8, R85, R8, !PT ;  /* 0x0000000855087209 */ /* 0x000fca0007800000 */
[----:B------:R-:W1:Y:S02]  /*5170*/  SHFL.BFLY PT, R3, R8, 0x1, 0x1f ;  /* 0x0c201f0008037f89 */ /* 0x000e6400000e0000 */
[----:B-1----:R-:W-:-:S05]  /*5180*/  FMNMX R5, R8, R3, !PT ;  /* 0x0000000308057209 */ /* 0x002fca0007800000 */
[----:B------:R-:W1:Y:S02]  /*5190*/  SHFL.BFLY PT, R10, R5, 0x2, 0x1f ;  /* 0x0c401f00050a7f89 */ /* 0x000e6400000e0000 */
[----:B-1----:R-:W-:Y:S02]  /*51a0*/  FMNMX R3, R5, R10, !PT ;  /* 0x0000000a05037209 */ /* 0x002fe40007800000 */
[----:B------:R-:W-:Y:S02]  /*51b0*/  FMNMX R10, R26, R9, !PT ;  /* 0x000000091a0a7209 */ /* 0x000fe40007800000 */
[----:B------:R-:W-:Y:S02]  /*51c0*/  FSETP.NEU.AND P2, PT, R3, -INF , PT ;  /* 0xff8000000300780b */ /* 0x000fe40003f4d000 */
[----:B------:R-:W-:Y:S02]  /*51d0*/  FMNMX R13, R27, R10, !PT ;  /* 0x0000000a1b0d7209 */ /* 0x000fe40007800000 */
[----:B------:R-:W-:-:S02]  /*51e0*/  FSEL R14, R3, RZ, P2 ;  /* 0x000000ff030e7208 */ /* 0x000fc40001000000 */
[----:B------:R-:W-:-:S03]  /*51f0*/  FMNMX R10, R30, R13, !PT ;  /* 0x0000000d1e0a7209 */ /* 0x000fc60007800000 */
[C---:B------:R-:W-:Y:S01]  /*5200*/  FMUL R128, R14.reuse, UR29 ;  /* 0x0000001d0e807c20 */ /* 0x040fe20008400000 */
[----:B------:R-:W-:Y:S01]  /*5210*/  FMNMX R5, R31, R10, !PT ;  /* 0x0000000a1f057209 */ /* 0x000fe20007800000 */
[----:B------:R-:W-:Y:S02]  /*5220*/  FADD R14, -R14, R11 ;  /* 0x0000000b0e0e7221 */ /* 0x000fe40000000100 */
[--C-:B------:R-:W-:Y:S01]  /*5230*/  FFMA R24, R24, UR29, -R128.reuse ;  /* 0x0000001d18187c23 */ /* 0x100fe20008000880 */
[--C-:B------:R-:W-:Y:S01]  /*5240*/  FFMA R13, R25, UR29, -R128.reuse ;  /* 0x0000001d190d7c23 */ /* 0x100fe20008000880 */
[----:B------:R-:W-:Y:S01]  /*5250*/  FMNMX R10, R34, R5, !PT ;  /* 0x00000005220a7209 */ /* 0x000fe20007800000 */
[--C-:B------:R-:W-:Y:S01]  /*5260*/  FFMA R8, R28, UR29, -R128.reuse ;  /* 0x0000001d1c087c23 */ /* 0x100fe20008000880 */
[--C-:B------:R-:W-:Y:S01]  /*5270*/  FFMA R15, R29, UR29, -R128.reuse ;  /* 0x0000001d1d0f7c23 */ /* 0x100fe20008000880 */
[----:B------:R-:W-:Y:S01]  /*5280*/  FSETP.GEU.AND P6, PT, R24, -126, PT ;  /* 0xc2fc00001800780b */ /* 0x000fe20003fce000 */
[--C-:B------:R-:W-:Y:S01]  /*5290*/  FFMA R17, R33, UR29, -R128.reuse ;  /* 0x0000001d21117c23 */ /* 0x100fe20008000880 */
[----:B------:R-:W-:Y:S01]  /*52a0*/  FSETP.GEU.AND P3, PT, R13, -126, PT ;  /* 0xc2fc00000d00780b */ /* 0x000fe20003f6e000 */
[--C-:B------:R-:W-:Y:S01]  /*52b0*/  FFMA R28, R32, UR29, -R128.reuse ;  /* 0x0000001d201c7c23 */ /* 0x100fe20008000880 */
[----:B------:R-:W-:Y:S01]  /*52c0*/  FMNMX R5, R35, R10, !PT ;  /* 0x0000000a23057209 */ /* 0x000fe20007800000 */
        /* <DEDUP_REMOVED lines=8> */
[----:B------:R-:W-:Y:S01]  /*5350*/  @!P6 FMUL R24, R24, 0.5 ;  /* 0x3f0000001818e820 */ /* 0x000fe20000400000 */
[----:B------:R-:W-:Y:S01]  /*5360*/  FSETP.GEU.AND P2, PT, R28, -126, PT ;  /* 0xc2fc00001c00780b */ /* 0x000fe20003f4e000 */
[----:B------:R-:W-:Y:S01]  /*5370*/  @!P3 FMUL R13, R13, 0.5 ;  /* 0x3f0000000d0db820 */ /* 0x000fe20000400000 */
[----:B------:R-:W-:Y:S01]  /*5380*/  FMNMX R10, R42, R5, !PT ;  /* 0x000000052a0a7209 */ /* 0x000fe20007800000 */
[--C-:B------:R-:W-:Y:S01]  /*5390*/  FFMA R41, R53, UR29, -R128.reuse ;  /* 0x0000001d35297c23 */ /* 0x100fe20008000880 */
[--C-:B------:R-:W-:Y:S01]  /*53a0*/  FFMA R45, R56, UR29, -R128.reuse ;  /* 0x0000001d382d7c23 */ /* 0x100fe20008000880 */
[----:B------:R-:W1:Y:S01]  /*53b0*/  MUFU.EX2 R24, R24 ;  /* 0x0000001800187308 */ /* 0x000e620000000800 */
[----:B------:R-:W-:Y:S01]  /*53c0*/  FMNMX R5, R43, R10, !PT ;  /* 0x0000000a2b057209 */ /* 0x000fe20007800000 */
[----:B------:R-:W-:Y:S01]  /*53d0*/  @!P4 FMUL R8, R8, 0.5 ;  /* 0x3f0000000808c820 */ /* 0x000fe20000400000 */
[--C-:B------:R-:W-:Y:S01]  /*53e0*/  FFMA R10, R36, UR29, -R128.reuse ;  /* 0x0000001d240a7c23 */ /* 0x100fe20008000880 */
[----:B------:R-:W-:Y:S01]  /*53f0*/  @!P5 FMUL R15, R15, 0.5 ;  /* 0x3f0000000f0fd820 */ /* 0x000fe20000400000 */
[----:B------:R-:W-:Y:S01]  /*5400*/  FMNMX R12, R46, R5, !PT ;  /* 0x000000052e0c7209 */ /* 0x000fe20007800000 */
[--C-:B------:R-:W-:Y:S01]  /*5410*/  FFMA R49, R60, UR29, -R128.reuse ;  /* 0x0000001d3c317c23 */ /* 0x100fe20008000880 */
[--C-:B------:R-:W-:Y:S01]  /*5420*/  FFMA R53, R64, UR29, -R128.reuse ;  /* 0x0000001d40357c23 */ /* 0x100fe20008000880 */
[----:B------:R-:W2:Y:S01]  /*5430*/  MUFU.EX2 R13, R13 ;  /* 0x0000000d000d7308 */ /* 0x000ea20000000800 */
[----:B------:R-:W-:Y:S01]  /*5440*/  FMNMX R5, R47, R12, !PT ;  /* 0x0000000c2f057209 */ /* 0x000fe20007800000 */
[----:B------:R-:W-:Y:S01]  /*5450*/  @!P2 FMUL R28, R28, 0.5 ;  /* 0x3f0000001c1ca820 */ /* 0x000fe20000400000 */
[--C-:B------:R-:W-:Y:S01]  /*5460*/  FFMA R56, R81, UR29, -R128.reuse ;  /* 0x0000001d51387c23 */ /* 0x100fe20008000880 */
[----:B------:R-:W-:Y:S01]  /*5470*/  FFMA R64, R85, UR29, -R128 ;  /* 0x0000001d55407c23 */ /* 0x000fe20008000880 */
[----:B------:R-:W-:Y:S01]  /*5480*/  FMNMX R12, R50, R5, !PT ;  /* 0x00000005320c7209 */ /* 0x000fe20007800000 */
[----:B------:R-:W-:-:S02]  /*5490*/  FMUL R14, R14, UR29 ;  /* 0x0000001d0e0e7c20 */ /* 0x000fc40008400000 */
[----:B------:R-:W3:Y:S01]  /*54a0*/  MUFU.EX2 R8, R8 ;  /* 0x0000000800087308 */ /* 0x000ee20000000800 */
[----:B-1----:R-:W-:Y:S01]  /*54b0*/  @!P6 FMUL R24, R24, R24 ;  /* 0x000000181818e220 */ /* 0x002fe20000400000 */
[----:B------:R-:W-:Y:S02]  /*54c0*/  FSETP.GEU.AND P6, PT, R17, -126, PT ;  /* 0xc2fc00001100780b */ /* 0x000fe40003fce000 */
[----:B------:R-:W-:Y:S01]  /*54d0*/  FMNMX R5, R51, R12, !PT ;  /* 0x0000000c33057209 */ /* 0x000fe20007800000 */
[--C-:B------:R-:W-:Y:S01]  /*54e0*/  FFMA R12, R40, UR29, -R128.reuse ;  /* 0x0000001d280c7c23 */ /* 0x100fe20008000880 */
[--C-:B------:R-:W-:Y:S01]  /*54f0*/  FFMA R40, R65, UR29, -R128.reuse ;  /* 0x0000001d41287c23 */ /* 0x100fe20008000880 */
[----:B------:R-:W-:Y:S01]  /*5500*/  FFMA R65, R72, UR29, -R128 ;  /* 0x0000001d48417c23 */ /* 0x000fe20008000880 */
[----:B------:R-:W1:Y:S01]  /*5510*/  MUFU.EX2 R15, R15 ;  /* 0x0000000f000f7308 */ /* 0x000e620000000800 */
[----:B--2---:R-:W-:Y:S01]  /*5520*/  @!P3 FMUL R13, R13, R13 ;  /* 0x0000000d0d0db220 */ /* 0x004fe20000400000 */
[----:B------:R-:W-:-:S02]  /*5530*/  FSETP.GEU.AND P3, PT, R10, -126, PT ;  /* 0xc2fc00000a00780b */ /* 0x000fc40003f6e000 */
[----:B------:R-:W-:-:S03]  /*5540*/  FMNMX R16, R54, R5, !PT ;  /* 0x0000000536107209 */ /* 0x000fc60007800000 */
[----:B------:R-:W-:Y:S01]  /*5550*/  @!P6 FMUL R17, R17, 0.5 ;  /* 0x3f0000001111e820 */ /* 0x000fe20000400000 */
[----:B------:R-:W-:Y:S01]  /*5560*/  FMNMX R5, R55, R16, !PT ;  /* 0x0000001037057209 */ /* 0x000fe20007800000 */
[--C-:B------:R-:W-:Y:S01]  /*5570*/  FFMA R16, R44, UR29, -R128.reuse ;  /* 0x0000001d2c107c23 */ /* 0x100fe20008000880 */
[----:B---3--:R-:W-:Y:S01]  /*5580*/  @!P4 FMUL R8, R8, R8 ;  /* 0x000000080808c220 */ /* 0x008fe20000400000 */
[----:B------:R-:W2:Y:S01]  /*5590*/  MUFU.EX2 R28, R28 ;  /* 0x0000001c001c7308 */ /* 0x000ea20000000800 */
[----:B------:R-:W-:Y:S01]  /*55a0*/  FSETP.GEU.AND P4, PT, R19, -126, PT ;  /* 0xc2fc00001300780b */ /* 0x000fe20003f8e000 */
[--C-:B------:R-:W-:Y:S01]  /*55b0*/  FFMA R44, R69, UR29, -R128.reuse ;  /* 0x0000001d452c7c23 */ /* 0x100fe20008000880 */
[----:B------:R-:W-:Y:S01]  /*55c0*/  FMNMX R18, R58, R5, !PT ;  /* 0x000000053a127209 */ /* 0x000fe20007800000 */
[----:B------:R-:W-:Y:S01]  /*55d0*/  @!P3 FMUL R10, R10, 0.5 ;  /* 0x3f0000000a0ab820 */ /* 0x000fe20000400000 */
[----:B------:R-:W-:Y:S01]  /*55e0*/  FFMA R69, R76, UR29, -R128 ;  /* 0x0000001d4c457c23 */ /* 0x000fe20008000880 */
[----:B-1----:R-:W-:Y:S01]  /*55f0*/  @!P5 FMUL R15, R15, R15 ;  /* 0x0000000f0f0fd220 */ /* 0x002fe20000400000 */
[----:B------:R-:W-:Y:S01]  /*5600*/  FSETP.GEU.AND P5, PT, R12, -126, PT ;  /* 0xc2fc00000c00780b */ /* 0x000fe20003fae000 */
[----:B------:R-:W1:Y:S01]  /*5610*/  MUFU.EX2 R17, R17 ;  /* 0x0000001100117308 */ /* 0x000e620000000800 */
[----:B------:R-:W-:-:S04]  /*5620*/  FMNMX R5, R59, R18, !PT ;  /* 0x000000123b057209 */ /* 0x000fc80007800000 */
[----:B------:R-:W-:Y:S01]  /*5630*/  FMNMX R18, R62, R5, !PT ;  /* 0x000000053e127209 */ /* 0x000fe20007800000 */
[----:B------:R-:W-:Y:S02]  /*5640*/  @!P4 FMUL R19, R19, 0.5 ;  /* 0x3f0000001313c820 */ /* 0x000fe40000400000 */
[----:B------:R-:W3:Y:S01]  /*5650*/  MUFU.EX2 R10, R10 ;  /* 0x0000000a000a7308 */ /* 0x000ee20000000800 */
[----:B--2---:R-:W-:Y:S01]  /*5660*/  @!P2 FMUL R28, R28, R28 ;  /* 0x0000001c1c1ca220 */ /* 0x004fe20000400000 */
[----:B------:R-:W-:Y:S02]  /*5670*/  FSETP.GEU.AND P2, PT, R21, -126, PT ;  /* 0xc2fc00001500780b */ /* 0x000fe40003f4e000 */
[----:B------:R-:W-:Y:S01]  /*5680*/  @!P5 FMUL R12, R12, 0.5 ;  /* 0x3f0000000c0cd820 */ /* 0x000fe20000400000 */
[----:B------:R-:W-:Y:S01]  /*5690*/  FMNMX R5, R63, R18, !PT ;  /* 0x000000123f057209 */ /* 0x000fe20007800000 */
[--C-:B------:R-:W-:Y:S01]  /*56a0*/  FFMA R18, R48, UR29, -R128.reuse ;  /* 0x0000001d30127c23 */ /* 0x100fe20008000880 */
[--C-:B------:R-:W-:Y:S01]  /*56b0*/  FFMA R48, R73, UR29, -R128.reuse ;  /* 0x0000001d49307c23 */ /* 0x100fe20008000880 */
[----:B------:R-:W2:Y:S01]  /*56c0*/  MUFU.EX2 R19, R19 ;  /* 0x0000001300137308 */ /* 0x000ea20000000800 */
[----:B-1----:R-:W-:Y:S01]  /*56d0*/  @!P6 FMUL R17, R17, R17 ;  /* 0x000000111111e220 */ /* 0x002fe20000400000 */
[----:B------:R-:W-:Y:S01]  /*56e0*/  FSETP.GEU.AND P6, PT, R16, -126, PT ;  /* 0xc2fc00001000780b */ /* 0x000fe20003fce000 */
[----:B------:R-:W-:Y:S01]  /*56f0*/  FFMA R73, R80, UR29, -R128 ;  /* 0x0000001d50497c23 */ /* 0x000fe20008000880 */
[----:B------:R-:W-:-:S03]  /*5700*/  FMNMX R20, R66, R5, !PT ;  /* 0x0000000542147209 */ /* 0x000fc60007800000 */
[----:B------:R-:W-:Y:S01]  /*5710*/  @!P2 FMUL R21, R21, 0.5 ;  /* 0x3f0000001515a820 */ /* 0x000fe20000400000 */
[----:B------:R-:W1:Y:S01]  /*5720*/  MUFU.EX2 R12, R12 ;  /* 0x0000000c000c7308 */ /* 0x000e620000000800 */
[----:B---3--:R-:W-:Y:S01]  /*5730*/  @!P3 FMUL R10, R10, R10 ;  /* 0x0000000a0a0ab220 */ /* 0x008fe20000400000 */
[----:B------:R-:W-:Y:S02]  /*5740*/  FSETP.GEU.AND P3, PT, R23, -126, PT ;  /* 0xc2fc00001700780b */ /* 0x000fe40003f6e000 */
[----:B------:R-:W-:Y:S01]  /*5750*/  FMNMX R5, R67, R20, !PT ;  /* 0x0000001443057209 */ /* 0x000fe20007800000 */
[--C-:B------:R-:W-:Y:S01]  /*5760*/  FFMA R20, R52, UR29, -R128.reuse ;  /* 0x0000001d34147c23 */ /* 0x100fe20008000880 */
[--C-:B------:R-:W-:Y:S01]  /*5770*/  FFMA R52, R77, UR29, -R128.reuse ;  /* 0x0000001d4d347c23 */ /* 0x100fe20008000880 */
[----:B------:R-:W-:Y:S01]  /*5780*/  @!P6 FMUL R16, R16, 0.5 ;  /* 0x3f0000001010e820 */ /* 0x000fe20000400000 */
[----:B------:R-:W3:Y:S01]  /*5790*/  MUFU.EX2 R21, R21 ;  /* 0x0000001500157308 */ /* 0x000ee20000000800 */
[----:B--2---:R-:W-:Y:S01]  /*57a0*/  @!P4 FMUL R19, R19, R19 ;  /* 0x000000131313c220 */ /* 0x004fe20000400000 */
[----:B------:R-:W-:Y:S01]  /*57b0*/  FSETP.GEU.AND P4, PT, R18, -126, PT ;  /* 0xc2fc00001200780b */ /* 0x000fe20003f8e000 */
[----:B------:R-:W-:Y:S01]  /*57c0*/  FFMA R77, R84, UR29, -R128 ;  /* 0x0000001d544d7c23 */ /* 0x000fe20008000880 */
[----:B------:R-:W-:-:S03]  /*57d0*/  FMNMX R22, R70, R5, !PT ;  /* 0x0000000546167209 */ /* 0x000fc60007800000 */
[----:B------:R-:W-:Y:S01]  /*57e0*/  @!P3 FMUL R23, R23, 0.5 ;  /* 0x3f0000001717b820 */ /* 0x000fe20000400000 */
[----:B------:R-:W2:Y:S01]  /*57f0*/  MUFU.EX2 R16, R16 ;  /* 0x0000001000107308 */ /* 0x000ea20000000800 */
[----:B-1----:R-:W-:Y:S01]  /*5800*/  @!P5 FMUL R12, R12, R12 ;  /* 0x0000000c0c0cd220 */ /* 0x002fe20000400000 */
[----:B------:R-:W-:Y:S02]  /*5810*/  FSETP.GEU.AND P5, PT, R33, -126, PT ;  /* 0xc2fc00002100780b */ /* 0x000fe40003fae000 */
[----:B------:R-:W-:-:S03]  /*5820*/  FMNMX R5, R71, R22, !PT ;  /* 0x0000001647057209 */ /* 0x000fc60007800000 */
[----:B------:R-:W-:Y:S01]  /*5830*/  @!P4 FMUL R18, R18, 0.5 ;  /* 0x3f0000001212c820 */ /* 0x000fe20000400000 */
[----:B------:R-:W1:Y:S01]  /*5840*/  MUFU.EX2 R23, R23 ;  /* 0x0000001700177308 */ /* 0x000e620000000800 */
[----:B---3--:R-:W-:Y:S01]  /*5850*/  @!P2 FMUL R21, R21, R21 ;  /* 0x000000151515a220 */ /* 0x008fe20000400000 */
[----:B------:R-:W-:Y:S02]  /*5860*/  FSETP.GEU.AND P2, PT, R20, -126, PT ;  /* 0xc2fc00001400780b */ /* 0x000fe40003f4e000 */
[----:B------:R-:W-:-:S03]  /*5870*/  FMNMX R22, R74, R5, !PT ;  /* 0x000000054a167209 */ /* 0x000fc60007800000 */
[----:B------:R-:W-:Y:S01]  /*5880*/  @!P5 FMUL R33, R33, 0.5 ;  /* 0x3f0000002121d820 */ /* 0x000fe20000400000 */
[----:B------:R-:W3:Y:S01]  /*5890*/  MUFU.EX2 R18, R18 ;  /* 0x0000001200127308 */ /* 0x000ee20000000800 */
[----:B--2---:R-:W-:Y:S01]  /*58a0*/  @!P6 FMUL R16, R16, R16 ;  /* 0x000000101010e220 */ /* 0x004fe20000400000 */
[----:B------:R-:W-:Y:S02]  /*58b0*/  FSETP.GEU.AND P6, PT, R41, -126, PT ;  /* 0xc2fc00002900780b */ /* 0x000fe40003fce000 */
[----:B------:R-:W-:Y:S01]  /*58c0*/  FMNMX R5, R75, R22, !PT ;  /* 0x000000164b057209 */ /* 0x000fe20007800000 */
[--C-:B------:R-:W-:Y:S01]  /*58d0*/  FFMA R22, R57, UR29, -R128.reuse ;  /* 0x0000001d39167c23 */ /* 0x100fe20008000880 */
[----:B------:R-:W-:Y:S01]  /*58e0*/  FFMA R57, R68, UR29, -R128 ;  /* 0x0000001d44397c23 */ /* 0x000fe20008000880 */
[----:B------:R-:W-:Y:S01]  /*58f0*/  @!P2 FMUL R20, R20, 0.5 ;  /* 0x3f0000001414a820 */ /* 0x000fe20000400000 */
[----:B------:R-:W2:Y:S01]  /*5900*/  MUFU.EX2 R33, R33 ;  /* 0x0000002100217308 */ /* 0x000ea20000000800 */
[----:B-1----:R-:W-:Y:S01]  /*5910*/  @!P3 FMUL R23, R23, R23 ;  /* 0x000000171717b220 */ /* 0x002fe20000400000 */
[----:B------:R-:W-:-:S02]  /*5920*/  FSETP.GEU.AND P3, PT, R45, -126, PT ;  /* 0xc2fc00002d00780b */ /* 0x000fc40003f6e000 */
        /* <DEDUP_REMOVED lines=10> */
[----:B------:R-:W-:-:S03]  /*59d0*/  FMNMX R32, R82, R5, !PT ;  /* 0x0000000552207209 */ /* 0x000fc60007800000 */
[----:B------:R-:W-:Y:S01]  /*59e0*/  @!P4 FMUL R22, R22, 0.5 ;  /* 0x3f0000001616c820 */ /* 0x000fe20000400000 */
[----:B------:R-:W2:Y:S01]  /*59f0*/  MUFU.EX2 R45, R45 ;  /* 0x0000002d002d7308 */ /* 0x000ea20000000800 */
[----:B------:R-:W-:Y:S01]  /*5a00*/  FMNMX R5, R83, R32, !PT ;  /* 0x0000002053057209 */ /* 0x000fe20007800000 */
[----:B------:R-:W-:Y:S01]  /*5a10*/  FFMA R32, R61, UR29, -R128 ;  /* 0x0000001d3d207c23 */ /* 0x000fe20008000880 */
[----:B-1----:R-:W-:Y:S02]  /*5a20*/  @!P2 FMUL R20, R20, R20 ;  /* 0x000000141414a220 */ /* 0x002fe40000400000 */
[----:B------:R-:W-:Y:S02]  /*5a30*/  FMNMX R36, R86, R5, !PT ;  /* 0x0000000556247209 */ /* 0x000fe40007800000 */
[----:B------:R-:W-:Y:S01]  /*5a40*/  @!P5 FMUL R49, R49, 0.5 ;  /* 0x3f0000003131d820 */ /* 0x000fe20000400000 */
[----:B------:R-:W-:Y:S01]  /*5a50*/  FSETP.GEU.AND P2, PT, R32, -126, PT ;  /* 0xc2fc00002000780b */ /* 0x000fe20003f4e000 */
[----:B---3--:R-:W-:Y:S01]  /*5a60*/  @!P6 FMUL R41, R41, R41 ;  /* 0x000000292929e220 */ /* 0x008fe20000400000 */
[----:B------:R-:W-:Y:S01]  /*5a70*/  FSETP.GEU.AND P6, PT, R53, -126, PT ;  /* 0xc2fc00003500780b */ /* 0x000fe20003fce000 */
[----:B------:R-:W1:Y:S01]  /*5a80*/  MUFU.EX2 R22, R22 ;  /* 0x0000001600167308 */ /* 0x000e620000000800 */
[----:B------:R-:W-:Y:S01]  /*5a90*/  FMNMX R36, R87, R36, !PT ;  /* 0x0000002457247209 */ /* 0x000fe20007800000 */
[----:B--2---:R-:W-:Y:S01]  /*5aa0*/  @!P3 FMUL R45, R45, R45 ;  /* 0x0000002d2d2db220 */ /* 0x004fe20000400000 */
[----:B------:R-:W-:-:S05]  /*5ab0*/  FSETP.GEU.AND P3, PT, R40, -126, PT ;  /* 0xc2fc00002800780b */ /* 0x000fca0003f6e000 */
[----:B------:R-:W2:Y:S01]  /*5ac0*/  MUFU.EX2 R49, R49 ;  /* 0x0000003100317308 */ /* 0x000ea20000000800 */
[----:B------:R-:W3:Y:S01]  /*5ad0*/  SHFL.BFLY PT, R5, R36, 0x1, 0x1f ;  /* 0x0c201f0024057f89 */ /* 0x000ee200000e0000 */
[----:B------:R-:W-:Y:S02]  /*5ae0*/  @!P2 FMUL R32, R32, 0.5 ;  /* 0x3f0000002020a820 */ /* 0x000fe40000400000 */
[----:B------:R-:W-:-:S04]  /*5af0*/  @!P6 FMUL R53, R53, 0.5 ;  /* 0x3f0000003535e820 */ /* 0x000fc80000400000 */
[----:B------:R-:W4:Y:S01]  /*5b00*/  MUFU.EX2 R32, R32 ;  /* 0x0000002000207308 */ /* 0x000f220000000800 */
[----:B-1----:R-:W-:Y:S01]  /*5b10*/  @!P4 FMUL R22, R22, R22 ;  /* 0x000000161616c220 */ /* 0x002fe20000400000 */
[----:B------:R-:W-:Y:S01]  /*5b20*/  FSETP.GEU.AND P4, PT, R57, -126, PT ;  /* 0xc2fc00003900780b */ /* 0x000fe20003f8e000 */
[----:B------:R-:W-:-:S05]  /*5b30*/  @!P3 FMUL R40, R40, 0.5 ;  /* 0x3f0000002828b820 */ /* 0x000fca0000400000 */
[----:B------:R-:W1:Y:S01]  /*5b40*/  MUFU.EX2 R53, R53 ;  /* 0x0000003500357308 */ /* 0x000e620000000800 */
[----:B--2---:R-:W-:Y:S01]  /*5b50*/  @!P5 FMUL R49, R49, R49 ;  /* 0x000000313131d220 */ /* 0x004fe20000400000 */
[----:B------:R-:W-:-:S05]  /*5b60*/  FSETP.GEU.AND P5, PT, R44, -126, PT ;  /* 0xc2fc00002c00780b */ /* 0x000fca0003fae000 */
[----:B------:R-:W-:Y:S01]  /*5b70*/  @!P4 FMUL R57, R57, 0.5 ;  /* 0x3f0000003939c820 */ /* 0x000fe20000400000 */
[----:B------:R-:W2:Y:S01]  /*5b80*/  MUFU.EX2 R40, R40 ;  /* 0x0000002800287308 */ /* 0x000ea20000000800 */
[----:B----4-:R-:W-:Y:S01]  /*5b90*/  @!P2 FMUL R32, R32, R32 ;  /* 0x000000202020a220 */ /* 0x010fe20000400000 */
[----:B------:R-:W-:Y:S02]  /*5ba0*/  FSETP.GEU.AND P2, PT, R65, -126, PT ;  /* 0xc2fc00004100780b */ /* 0x000fe40003f4e000 */
[----:B---3--:R-:W-:-:S03]  /*5bb0*/  FMNMX R5, R36, R5, !PT ;  /* 0x0000000524057209 */ /* 0x008fc60007800000 */
[----:B------:R-:W-:Y:S01]  /*5bc0*/  @!P5 FMUL R44, R44, 0.5 ;  /* 0x3f0000002c2cd820 */ /* 0x000fe20000400000 */
[----:B------:R-:W3:Y:S01]  /*5bd0*/  MUFU.EX2 R57, R57 ;  /* 0x0000003900397308 */ /* 0x000ee20000000800 */
[----:B-1----:R-:W-:Y:S01]  /*5be0*/  @!P6 FMUL R53, R53, R53 ;  /* 0x000000353535e220 */ /* 0x002fe20000400000 */
[----:B------:R-:W-:Y:S01]  /*5bf0*/  FSETP.GEU.AND P6, PT, R48, -126, PT ;  /* 0xc2fc00003000780b */ /* 0x000fe20003fce000 */
[----:B------:R-:W1:Y:S02]  /*5c00*/  SHFL.BFLY PT, R36, R5, 0x2, 0x1f ;  /* 0x0c401f0005247f89 */ /* 0x000e6400000e0000 */
[----:B------:R-:W-:Y:S01]  /*5c10*/  FADD R11, R28, R53 ;  /* 0x000000351c0b7221 */ /* 0x000fe20000000000 */
[----:B------:R-:W-:Y:S01]  /*5c20*/  F2FP.BF16.F32.PACK_AB R28, R17, R28 ;  /* 0x0000001c111c723e */ /* 0x000fe200000010ff */
        /* <DEDUP_REMOVED lines=11> */
[----:B------:R-:W-:Y:S02]  /*5ce0*/  FSETP.GEU.AND P5, PT, R73, -126, PT ;  /* 0xc2fc00004900780b */ /* 0x000fe40003fae000 */
[----:B-1----:R-:W-:-:S03]  /*5cf0*/  FMNMX R5, R5, R36, !PT ;  /* 0x0000002405057209 */ /* 0x002fc60007800000 */
[----:B------:R-:W-:Y:S01]  /*5d00*/  @!P4 FMUL R52, R52, 0.5 ;  /* 0x3f0000003434c820 */ /* 0x000fe20000400000 */
[----:B------:R-:W1:Y:S01]  /*5d10*/  MUFU.EX2 R69, R69 ;  /* 0x0000004500457308 */ /* 0x000e620000000800 */
[----:B--2---:R-:W-:Y:S01]  /*5d20*/  @!P2 FMUL R65, R65, R65 ;  /* 0x000000414141a220 */ /* 0x004fe20000400000 */
[----:B------:R-:W-:-:S04]  /*5d30*/  FSETP.NEU.AND P2, PT, R5, -INF , PT ;  /* 0xff8000000500780b */ /* 0x000fc80003f4d000 */
[----:B------:R-:W-:Y:S01]  /*5d40*/  FSEL R60, R5, RZ, P2 ;  /* 0x000000ff053c7208 */ /* 0x000fe20001000000 */
[----:B------:R-:W-:Y:S01]  /*5d50*/  @!P5 FMUL R73, R73, 0.5 ;  /* 0x3f0000004949d820 */ /* 0x000fe20000400000 */
[----:B------:R-:W2:Y:S01]  /*5d60*/  MUFU.EX2 R52, R52 ;  /* 0x0000003400347308 */ /* 0x000ea20000000800 */
[----:B---3--:R-:W-:Y:S01]  /*5d70*/  @!P6 FMUL R48, R48, R48 ;  /* 0x000000303030e220 */ /* 0x008fe20000400000 */
[----:B------:R-:W-:Y:S01]  /*5d80*/  FSETP.GEU.AND P6, PT, R56, -126, PT ;  /* 0xc2fc00003800780b */ /* 0x000fe20003fce000 */
[----:B------:R-:W-:Y:S01]  /*5d90*/  FMUL R61, R60, UR29 ;  /* 0x0000001d3c3d7c20 */ /* 0x000fe20008400000 */
[----:B------:R-:W-:-:S03]  /*5da0*/  FSETP.GEU.AND P2, PT, R77, -126, PT ;  /* 0xc2fc00004d00780b */ /* 0x000fc60003f4e000 */
[--C-:B------:R-:W-:Y:S01]  /*5db0*/  FFMA R25, R26, UR29, -R61.reuse ;  /* 0x0000001d1a197c23 */ /* 0x100fe2000800083d */
[----:B------:R-:W3:Y:S01]  /*5dc0*/  MUFU.EX2 R73, R73 ;  /* 0x0000004900497308 */ /* 0x000ee20000000800 */
[----:B-1----:R-:W-:Y:S01]  /*5dd0*/  @!P3 FMUL R69, R69, R69 ;  /* 0x000000454545b220 */ /* 0x002fe20000400000 */
[----:B------:R-:W-:Y:S01]  /*5de0*/  FSETP.GEU.AND P3, PT, R64, -126, PT ;  /* 0xc2fc00004000780b */ /* 0x000fe20003f6e000 */
[--C-:B------:R-:W-:Y:S01]  /*5df0*/  FFMA R26, R27, UR29, -R61.reuse ;  /* 0x0000001d1b1a7c23 */ /* 0x100fe2000800083d */
[--C-:B------:R-:W-:Y:S01]  /*5e00*/  FFMA R27, R30, UR29, -R61.reuse ;  /* 0x0000001d1e1b7c23 */ /* 0x100fe2000800083d */
[--C-:B------:R-:W-:Y:S01]  /*5e10*/  FFMA R29, R34, UR29, -R61.reuse ;  /* 0x0000001d221d7c23 */ /* 0x100fe2000800083d */
[--C-:B------:R-:W-:Y:S01]  /*5e20*/  FFMA R31, R31, UR29, -R61.reuse ;  /* 0x0000001d1f1f7c23 */ /* 0x100fe2000800083d */
[----:B------:R-:W-:Y:S01]  /*5e30*/  @!P6 FMUL R56, R56, 0.5 ;  /* 0x3f0000003838e820 */ /* 0x000fe20000400000 */
[--C-:B------:R-:W-:Y:S01]  /*5e40*/  FFMA R35, R35, UR29, -R61.reuse ;  /* 0x0000001d23237c23 */ /* 0x100fe2000800083d */
[----:B--2---:R-:W-:Y:S01]  /*5e50*/  @!P4 FMUL R52, R52, R52 ;  /* 0x000000343434c220 */ /* 0x004fe20000400000 */
[----:B------:R-:W-:Y:S01]  /*5e60*/  FSETP.GEU.AND P4, PT, R25, -126, PT ;  /* 0xc2fc00001900780b */ /* 0x000fe20003f8e000 */
[----:B------:R-:W-:Y:S01]  /*5e70*/  @!P2 FMUL R77, R77, 0.5 ;  /* 0x3f0000004d4da820 */ /* 0x000fe20000400000 */
[--C-:B------:R-:W-:Y:S01]  /*5e80*/  FFMA R43, R43, UR29, -R61.reuse ;  /* 0x0000001d2b2b7c23 */ /* 0x100fe2000800083d */
[----:B------:R-:W1:Y:S01]  /*5e90*/  MUFU.EX2 R56, R56 ;  /* 0x0000003800387308 */ /* 0x000e620000000800 */
[--C-:B------:R-:W-:Y:S01]  /*5ea0*/  FFMA R46, R46, UR29, -R61.reuse ;  /* 0x0000001d2e2e7c23 */ /* 0x100fe2000800083d */
[----:B------:R-:W-:Y:S01]  /*5eb0*/  @!P3 FMUL R64, R64, 0.5 ;  /* 0x3f0000004040b820 */ /* 0x000fe20000400000 */
[--C-:B------:R-:W-:Y:S01]  /*5ec0*/  FFMA R50, R50, UR29, -R61.reuse ;  /* 0x0000001d32327c23 */ /* 0x100fe2000800083d */
[----:B---3--:R-:W-:Y:S01]  /*5ed0*/  @!P5 FMUL R73, R73, R73 ;  /* 0x000000494949d220 */ /* 0x008fe20000400000 */
[----:B------:R-:W-:Y:S01]  /*5ee0*/  FSETP.GEU.AND P5, PT, R26, -126, PT ;  /* 0xc2fc00001a00780b */ /* 0x000fe20003fae000 */
[--C-:B------:R-:W-:Y:S01]  /*5ef0*/  FFMA R37, R42, UR29, -R61.reuse ;  /* 0x0000001d2a257c23 */ /* 0x100fe2000800083d */
[--C-:B------:R-:W-:Y:S01]  /*5f00*/  FFMA R54, R54, UR29, -R61.reuse ;  /* 0x0000001d36367c23 */ /* 0x100fe2000800083d */
[----:B------:R-:W2:Y:S01]  /*5f10*/  MUFU.EX2 R64, R64 ;  /* 0x0000004000407308 */ /* 0x000ea20000000800 */
[--C-:B------:R-:W-:Y:S01]  /*5f20*/  FFMA R59, R59, UR29, -R61.reuse ;  /* 0x0000001d3b3b7c23 */ /* 0x100fe2000800083d */
[----:B------:R-:W-:Y:S01]  /*5f30*/  @!P4 FMUL R25, R25, 0.5 ;  /* 0x3f0000001919c820 */ /* 0x000fe20000400000 */
[--C-:B------:R-:W-:Y:S01]  /*5f40*/  FFMA R63, R63, UR29, -R61.reuse ;  /* 0x0000001d3f3f7c23 */ /* 0x100fe2000800083d */
[--C-:B------:R-:W-:Y:S01]  /*5f50*/  FFMA R62, R62, UR29, -R61.reuse ;  /* 0x0000001d3e3e7c23 */ /* 0x100fe2000800083d */
[--C-:B------:R-:W-:Y:S01]  /*5f60*/  FFMA R42, R74, UR29, -R61.reuse ;  /* 0x0000001d4a2a7c23 */ /* 0x100fe2000800083d */
[--C-:B------:R-:W-:Y:S01]  /*5f70*/  FFMA R75, R75, UR29, -R61.reuse ;  /* 0x0000001d4b4b7c23 */ /* 0x100fe2000800083d */
[--C-:B------:R-:W-:Y:S01]  /*5f80*/  FFMA R82, R82, UR29, -R61.reuse ;  /* 0x0000001d52527c23 */ /* 0x100fe2000800083d */
[----:B------:R-:W3:Y:S01]  /*5f90*/  MUFU.EX2 R77, R77 ;  /* 0x0000004d004d7308 */ /* 0x000ee20000000800 */
[----:B-1----:R-:W-:Y:S01]  /*5fa0*/  @!P6 FMUL R56, R56, R56 ;  /* 0x000000383838e220 */ /* 0x002fe20000400000 */
[----:B------:R-:W-:Y:S01]  /*5fb0*/  FSETP.GEU.AND P6, PT, R27, -126, PT ;  /* 0xc2fc00001b00780b */ /* 0x000fe20003fce000 */
[----:B------:R-:W-:Y:S01]  /*5fc0*/  @!P5 FMUL R26, R26, 0.5 ;  /* 0x3f0000001a1ad820 */ /* 0x000fe20000400000 */
[--C-:B------:R-:W-:Y:S01]  /*5fd0*/  FFMA R71, R71, UR29, -R61.reuse ;  /* 0x0000001d47477c23 */ /* 0x100fe2000800083d */
[--C-:B------:R-:W-:Y:S01]  /*5fe0*/  FFMA R83, R83, UR29, -R61.reuse ;  /* 0x0000001d53537c23 */ /* 0x100fe2000800083d */
[----:B------:R-:W-:-:S02]  /*5ff0*/  FFMA R79, R79, UR29, -R61 ;  /* 0x0000001d4f4f7c23 */ /* 0x000fc4000800083d */
[----:B------:R1:W4:Y:S01]  /*6000*/  MUFU.EX2 R30, R26 ;  /* 0x0000001a001e7308 */ /* 0x0003220000000800 */
[----:B--2---:R-:W-:Y:S01]  /*6010*/  @!P3 FMUL R64, R64, R64 ;  /* 0x000000404040b220 */ /* 0x004fe20000400000 */
[----:B------:R-:W-:-:S05]  /*6020*/  FSETP.GEU.AND P3, PT, R29, -126, PT ;  /* 0xc2fc00001d00780b */ /* 0x000fca0003f6e000 */
[----:B------:R-:W-:Y:S01]  /*6030*/  @!P6 FMUL R27, R27, 0.5 ;  /* 0x3f0000001b1be820 */ /* 0x000fe20000400000 */
[----:B------:R-:W2:Y:S01]  /*6040*/  MUFU.EX2 R25, R25 ;  /* 0x0000001900197308 */ /* 0x000ea20000000800 */
[--C-:B-1----:R-:W-:Y:S01]  /*6050*/  FFMA R26, R38, UR29, -R61.reuse ;  /* 0x0000001d261a7c23 */ /* 0x102fe2000800083d */
[----:B---3--:R-:W-:Y:S01]  /*6060*/  @!P2 FMUL R77, R77, R77 ;  /* 0x0000004d4d4da220 */ /* 0x008fe20000400000 */
[----:B------:R-:W-:Y:S01]  /*6070*/  FSETP.GEU.AND P2, PT, R31, -126, PT ;  /* 0xc2fc00001f00780b */ /* 0x000fe20003f4e000 */
[--C-:B------:R-:W-:Y:S01]  /*6080*/  FFMA R38, R39, UR29, -R61.reuse ;  /* 0x0000001d27267c23 */ /* 0x100fe2000800083d */
[----:B------:R-:W-:Y:S02]  /*6090*/  FFMA R39, R55, UR29, -R61 ;  /* 0x0000001d37277c23 */ /* 0x000fe4000800083d */
[----:B------:R-:W-:Y:S01]  /*60a0*/  @!P3 FMUL R29, R29, 0.5 ;  /* 0x3f0000001d1db820 */ /* 0x000fe20000400000 */
[----:B------:R-:W1:Y:S01]  /*60b0*/  MUFU.EX2 R27, R27 ;  /* 0x0000001b001b7308 */ /* 0x000e620000000800 */
[----:B----4-:R-:W-:Y:S01]  /*60c0*/  @!P5 FMUL R30, R30, R30 ;  /* 0x0000001e1e1ed220 */ /* 0x010fe20000400000 */
[----:B------:R-:W-:-:S06]  /*60d0*/  FSETP.GEU.AND P5, PT, R26, -126, PT ;  /* 0xc2fc00001a00780b */ /* 0x000fcc0003fae000 */
[----:B------:R-:W3:Y:S01]  /*60e0*/  MUFU.EX2 R29, R29 ;  /* 0x0000001d001d7308 */ /* 0x000ee20000000800 */
[----:B--2---:R-:W-:Y:S01]  /*60f0*/  @!P4 FMUL R25, R25, R25 ;  /* 0x000000191919c220 */ /* 0x004fe20000400000 */
[----:B------:R-:W-:Y:S01]  /*6100*/  FSETP.GEU.AND P4, PT, R35, -126, PT ;  /* 0xc2fc00002300780b */ /* 0x000fe20003f8e000 */
[----:B------:R-:W-:-:S04]  /*6110*/  @!P2 FMUL R31, R31, 0.5 ;  /* 0x3f0000001f1fa820 */ /* 0x000fc80000400000 */
[----:B------:R-:W-:Y:S01]  /*6120*/  @!P5 FMUL R26, R26, 0.5 ;  /* 0x3f0000001a1ad820 */ /* 0x000fe20000400000 */
[----:B------:R-:W2:Y:S01]  /*6130*/  MUFU.EX2 R34, R31 ;  /* 0x0000001f00227308 */ /* 0x000ea20000000800 */
[----:B-1----:R-:W-:Y:S01]  /*6140*/  @!P6 FMUL R27, R27, R27 ;  /* 0x0000001b1b1be220 */ /* 0x002fe20000400000 */
[----:B------:R-:W-:-:S05]  /*6150*/  FSETP.GEU.AND P6, PT, R38, -126, PT ;  /* 0xc2fc00002600780b */ /* 0x000fca0003fce000 */
[----:B------:R-:W-:Y:S01]  /*6160*/  @!P4 FMUL R35, R35, 0.5 ;  /* 0x3f0000002323c820 */ /* 0x000fe20000400000 */
[----:B------:R1:W4:Y:S01]  /*6170*/  MUFU.EX2 R31, R26 ;  /* 0x0000001a001f7308 */ /* 0x0003220000000800 */
[----:B---3--:R-:W-:Y:S01]  /*6180*/  @!P3 FMUL R29, R29, R29 ;  /* 0x0000001d1d1db220 */ /* 0x008fe20000400000 */
[----:B------:R-:W-:-:S05]  /*6190*/  FSETP.GEU.AND P3, PT, R43, -126, PT ;  /* 0xc2fc00002b00780b */ /* 0x000fca0003f6e000 */
[----:B------:R-:W-:Y:S01]  /*61a0*/  @!P6 FMUL R38, R38, 0.5 ;  /* 0x3f0000002626e820 */ /* 0x000fe20000400000 */
[----:B------:R3:W5:Y:S01]  /*61b0*/  MUFU.EX2 R36, R35 ;  /* 0x0000002300247308 */ /* 0x0007620000000800 */
[----:B-1----:R-:W-:Y:S01]  /*61c0*/  FFMA R26, R47, UR29, -R61 ;  /* 0x0000001d2f1a7c23 */ /* 0x002fe2000800083d */
[----:B--2---:R-:W-:Y:S01]  /*61d0*/  @!P2 FMUL R34, R34, R34 ;  /* 0x000000222222a220 */ /* 0x004fe20000400000 */
[----:B------:R-:W-:-:S04]  /*61e0*/  FSETP.GEU.AND P2, PT, R37, -126, PT ;  /* 0xc2fc00002500780b */ /* 0x000fc80003f4e000 */
[----:B------:R-:W-:Y:S01]  /*61f0*/  @!P3 FMUL R43, R43, 0.5 ;  /* 0x3f0000002b2bb820 */ /* 0x000fe20000400000 */
[----:B------:R-:W1:Y:S01]  /*6200*/  MUFU.EX2 R38, R38 ;  /* 0x0000002600267308 */ /* 0x000e620000000800 */
[----:B----4-:R-:W-:Y:S01]  /*6210*/  @!P5 FMUL R31, R31, R31 ;  /* 0x0000001f1f1fd220 */ /* 0x010fe20000400000 */
[----:B------:R-:W-:Y:S01]  /*6220*/  FSETP.GEU.AND P5, PT, R26, -126, PT ;  /* 0xc2fc00001a00780b */ /* 0x000fe20003fae000 */
[----:B---3--:R-:W-:-:S05]  /*6230*/  FFMA R35, R51, UR29, -R61 ;  /* 0x0000001d33237c23 */ /* 0x008fca000800083d */
[----:B------:R-:W2:Y:S01]  /*6240*/  MUFU.EX2 R68, R43 ;  /* 0x0000002b00447308 */ /* 0x000ea20000000800 */
[----:B-----5:R-:W-:Y:S01]  /*6250*/  @!P4 FMUL R36, R36, R36 ;  /* 0x000000242424c220 */ /* 0x020fe20000400000 */
[----:B------:R-:W-:Y:S01]  /*6260*/  FSETP.GEU.AND P4, PT, R46, -126, PT ;  /* 0xc2fc00002e00780b */ /* 0x000fe20003f8e000 */
[----:B------:R-:W-:-:S04]  /*6270*/  @!P2 FMUL R37, R37, 0.5 ;  /* 0x3f0000002525a820 */ /* 0x000fc80000400000 */
[----:B------:R-:W-:Y:S01]  /*6280*/  @!P5 FMUL R26, R26, 0.5 ;  /* 0x3f0000001a1ad820 */ /* 0x000fe20000400000 */
[----:B-1----:R-:W-:Y:S01]  /*6290*/  @!P6 FMUL R38, R38, R38 ;  /* 0x000000262626e220 */ /* 0x002fe20000400000 */
[----:B------:R-:W-:Y:S02]  /*62a0*/  FSETP.GEU.AND P6, PT, R50, -126, PT ;  /* 0xc2fc00003200780b */ /* 0x000fe40003fce000 */
[----:B------:R1:W3:Y:S04]  /*62b0*/  MUFU.EX2 R72, R26 ;  /* 0x0000001a00487308 */ /* 0x0002e80000000800 */
[----:B------:R-:W-:Y:S01]  /*62c0*/  @!P4 FMUL R46, R46, 0.5 ;  /* 0x3f0000002e2ec820 */ /* 0x000fe20000400000 */
[----:B--2---:R-:W-:Y:S01]  /*62d0*/  @!P3 FMUL R68, R68, R68 ;  /* 0x000000444444b220 */ /* 0x004fe20000400000 */
[----:B------:R-:W-:-:S02]  /*62e0*/  FSETP.GEU.AND P3, PT, R54, -126, PT ;  /* 0xc2fc00003600780b */ /* 0x000fc40003f6e000 */
[----:B------:R2:W4:Y:S01]  /*62f0*/  MUFU.EX2 R47, R46 ;  /* 0x0000002e002f7308 */ /* 0x0005220000000800 */
[----:B-1----:R-:W-:Y:S02]  /*6300*/  FFMA R26, R58, UR29, -R61 ;  /* 0x0000001d3a1a7c23 */ /* 0x002fe4000800083d */
[----:B------:R-:W-:-:S05]  /*6310*/  @!P6 FMUL R50, R50, 0.5 ;  /* 0x3f0000003232e820 */ /* 0x000fca0000400000 */
[----:B------:R-:W1:Y:S01]  /*6320*/  MUFU.EX2 R51, R50 ;  /* 0x0000003200337308 */ /* 0x000e620000000800 */
[----:B---3--:R-:W-:Y:S01]  /*6330*/  @!P5 FMUL R72, R72, R72 ;  /* 0x000000484848d220 */ /* 0x008fe20000400000 */
[----:B------:R-:W-:Y:S01]  /*6340*/  FSETP.GEU.AND P5, PT, R26, -126, PT ;  /* 0xc2fc00001a00780b */ /* 0x000fe20003fae000 */
[----:B--2---:R-:W-:Y:S01]  /*6350*/  FADD R46, R18, R73 ;  /* 0x00000049122e7221 */ /* 0x004fe20000000000 */
[----:B------:R-:W-:-:S03]  /*6360*/  @!P3 FMUL R54, R54, 0.5 ;  /* 0x3f0000003636b820 */ /* 0x000fc60000400000 */
[----:B------:R-:W-:Y:S01]  /*6370*/  FADD R46, R11, R46 ;  /* 0x0000002e0b2e7221 */ /* 0x000fe20000000000 */
[----:B------:R-:W2:Y:S01]  /*6380*/  MUFU.EX2 R37, R37 ;  /* 0x0000002500257308 */ /* 0x000ea20000000800 */
[----:B----4-:R-:W-:Y:S01]  /*6390*/  @!P4 FMUL R47, R47, R47 ;  /* 0x0000002f2f2fc220 */ /* 0x010fe20000400000 */
[----:B------:R-:W-:Y:S01]  /*63a0*/  FSETP.GEU.AND P4, PT, R39, -126, PT ;  /* 0xc2fc00002700780b */ /* 0x000fe20003f8e000 */
[----:B------:R-:W-:-:S04]  /*63b0*/  FADD R11, R10, R57 ;  /* 0x000000390a0b7221 */ /* 0x000fc80000000000 */
[----:B------:R-:W-:Y:S01]  /*63c0*/  @!P5 FMUL R26, R26, 0.5 ;  /* 0x3f0000001a1ad820 */ /* 0x000fe20000400000 */
[----:B------:R-:W3:Y:S01]  /*63d0*/  MUFU.EX2 R55, R54 ;  /* 0x0000003600377308 */ /* 0x000ee20000000800 */
[----:B-1----:R-:W-:Y:S01]  /*63e0*/  @!P6 FMUL R51, R51, R51 ;  /* 0x000000333333e220 */ /* 0x002fe20000400000 */
[----:B------:R-:W-:-:S05]  /*63f0*/  FSETP.GEU.AND P6, PT, R59, -126, PT ;  /* 0xc2fc00003b00780b */ /* 0x000fca0003fce000 */
[----:B------:R-:W-:Y:S01]  /*6400*/  @!P4 FMUL R39, R39, 0.5 ;  /* 0x3f0000002727c820 */ /* 0x000fe20000400000 */
[----:B------:R1:W4:Y:S01]  /*6410*/  MUFU.EX2 R84, R26 ;  /* 0x0000001a00547308 */ /* 0x0003220000000800 */
[----:B--2---:R-:W-:Y:S01]  /*6420*/  @!P2 FMUL R37, R37, R37 ;  /* 0x000000252525a220 */ /* 0x004fe20000400000 */
[----:B------:R-:W-:-:S05]  /*6430*/  FSETP.GEU.AND P2, PT, R35, -126, PT ;  /* 0xc2fc00002300780b */ /* 0x000fca0003f4e000 */
[----:B------:R-:W-:Y:S01]  /*6440*/  @!P6 FMUL R59, R59, 0.5 ;  /* 0x3f0000003b3be820 */ /* 0x000fe20000400000 */
[----:B------:R2:W5:Y:S01]  /*6450*/  MUFU.EX2 R58, R39 ;  /* 0x00000027003a7308 */ /* 0x0005620000000800 */
[----:B---3--:R-:W-:Y:S01]  /*6460*/  @!P3 FMUL R55, R55, R55 ;  /* 0x000000373737b220 */ /* 0x008fe20000400000 */
[----:B------:R-:W-:Y:S01]  /*6470*/  FSETP.GEU.AND P3, PT, R63, -126, PT ;  /* 0xc2fc00003f00780b */ /* 0x000fe20003f6e000 */
[----:B-1----:R-:W-:-:S04]  /*6480*/  FFMA R26, R67, UR29, -R61 ;  /* 0x0000001d431a7c23 */ /* 0x002fc8000800083d */
[----:B------:R-:W-:Y:S01]  /*6490*/  @!P2 FMUL R35, R35, 0.5 ;  /* 0x3f0000002323a820 */ /* 0x000fe20000400000 */
[----:B------:R-:W1:Y:S01]  /*64a0*/  MUFU.EX2 R81, R59 ;  /* 0x0000003b00517308 */ /* 0x000e620000000800 */
[----:B----4-:R-:W-:Y:S01]  /*64b0*/  @!P5 FMUL R84, R84, R84 ;  /* 0x000000545454d220 */ /* 0x010fe20000400000 */
[----:B------:R-:W-:Y:S01]  /*64c0*/  FSETP.GEU.AND P5, PT, R26, -126, PT ;  /* 0xc2fc00001a00780b */ /* 0x000fe20003fae000 */
[----:B--2---:R-:W-:-:S04]  /*64d0*/  FFMA R39, R70, UR29, -R61 ;  /* 0x0000001d46277c23 */ /* 0x004fc8000800083d */
[----:B------:R-:W-:Y:S01]  /*64e0*/  @!P3 FMUL R63, R63, 0.5 ;  /* 0x3f0000003f3fb820 */ /* 0x000fe20000400000 */
[----:B------:R2:W3:Y:S01]  /*64f0*/  MUFU.EX2 R76, R35 ;  /* 0x00000023004c7308 */ /* 0x0004e20000000800 */
[----:B-----5:R-:W-:-:S06]  /*6500*/  @!P4 FMUL R58, R58, R58 ;  /* 0x0000003a3a3ac220 */ /* 0x020fcc0000400000 */
[----:B------:R-:W-:Y:S01]  /*6510*/  @!P5 FMUL R26, R26, 0.5 ;  /* 0x3f0000001a1ad820 */ /* 0x000fe20000400000 */
[----:B------:R4:W5:Y:S01]  /*6520*/  MUFU.EX2 R67, R63 ;  /* 0x0000003f00437308 */ /* 0x0009620000000800 */
[----:B--2---:R-:W-:Y:S01]  /*6530*/  FFMA R35, R66, UR29, -R61 ;  /* 0x0000001d42237c23 */ /* 0x004fe2000800083d */
[----:B-1----:R-:W-:Y:S01]  /*6540*/  @!P6 FMUL R81, R81, R81 ;  /* 0x000000515151e220 */ /* 0x002fe20000400000 */
[----:B------:R-:W-:-:S03]  /*6550*/  FSETP.GEU.AND P6, PT, R39, -126, PT ;  /* 0xc2fc00002700780b */ /* 0x000fc60003fce000 */
[----:B------:R-:W-:Y:S02]  /*6560*/  FSETP.GEU.AND P4, PT, R35, -126, PT ;  /* 0xc2fc00002300780b */ /* 0x000fe40003f8e000 */
[----:B------:R1:W2:Y:S01]  /*6570*/  MUFU.EX2 R59, R26 ;  /* 0x0000001a003b7308 */ /* 0x0002a20000000800 */
[----:B---3--:R-:W-:Y:S01]  /*6580*/  @!P2 FMUL R76, R76, R76 ;  /* 0x0000004c4c4ca220 */ /* 0x008fe20000400000 */
[----:B------:R-:W-:Y:S01]  /*6590*/  FSETP.GEU.AND P2, PT, R62, -126, PT ;  /* 0xc2fc00003e00780b */ /* 0x000fe20003f4e000 */
[----:B----4-:R-:W-:Y:S01]  /*65a0*/  FADD R63, R30, R81 ;  /* 0x000000511e3f7221 */ /* 0x010fe20000000000 */
[----:B------:R-:W-:-:S04]  /*65b0*/  F2FP.BF16.F32.PACK_AB R81, R81, R84 ;  /* 0x000000545151723e */ /* 0x000fc800000010ff */
[----:B------:R-:W-:Y:S01]  /*65c0*/  @!P6 FMUL R39, R39, 0.5 ;  /* 0x3f0000002727e820 */ /* 0x000fe20000400000 */
[----:B-----5:R-:W-:Y:S01]  /*65d0*/  @!P3 FMUL R67, R67, R67 ;  /* 0x000000434343b220 */ /* 0x020fe20000400000 */
[----:B------:R-:W-:Y:S01]  /*65e0*/  FSETP.GEU.AND P3, PT, R42, -126, PT ;  /* 0xc2fc00002a00780b */ /* 0x000fe20003f6e000 */
[----:B------:R-:W-:Y:S01]  /*65f0*/  @!P4 FMUL R35, R35, 0.5 ;  /* 0x3f0000002323c820 */ /* 0x000fe20000400000 */
[----:B------:R-:W3:Y:S01]  /*6600*/  MUFU.EX2 R74, R39 ;  /* 0x00000027004a7308 */ /* 0x000ee20000000800 */
[----:B-1----:R-:W-:Y:S02]  /*6610*/  FADD R26, R12, R65 ;  /* 0x000000410c1a7221 */ /* 0x002fe40000000000 */
[----:B------:R-:W-:Y:S01]  /*6620*/  @!P2 FMUL R62, R62, 0.5 ;  /* 0x3f0000003e3ea820 */ /* 0x000fe20000400000 */
[----:B--2---:R-:W-:-:S04]  /*6630*/  @!P5 FMUL R59, R59, R59 ;  /* 0x0000003b3b3bd220 */ /* 0x004fc80000400000 */
[----:B------:R1:W2:Y:S03]  /*6640*/  MUFU.EX2 R70, R35 ;  /* 0x0000002300467308 */ /* 0x0002a60000000800 */
[----:B------:R-:W-:-:S05]  /*6650*/  @!P3 FMUL R42, R42, 0.5 ;  /* 0x3f0000002a2ab820 */ /* 0x000fca0000400000 */
[----:B------:R4:W5:Y:S01]  /*6660*/  MUFU.EX2 R66, R62 ;  /* 0x0000003e00427308 */ /* 0x0009620000000800 */
[----:B-1----:R-:W-:Y:S01]  /*6670*/  FFMA R35, R78, UR29, -R61 ;  /* 0x0000001d4e237c23 */ /* 0x002fe2000800083d */
[----:B---3--:R-:W-:Y:S01]  /*6680*/  @!P6 FMUL R74, R74, R74 ;  /* 0x0000004a4a4ae220 */ /* 0x008fe20000400000 */
[----:B------:R-:W-:-:S03]  /*6690*/  FSETP.GEU.AND P6, PT, R82, -126, PT ;  /* 0xc2fc00005200780b */ /* 0x000fc60003fce000 */
[----:B------:R-:W-:Y:S02]  /*66a0*/  FSETP.GEU.AND P5, PT, R35, -126, PT ;  /* 0xc2fc00002300780b */ /* 0x000fe40003fae000 */
[----:B------:R1:W3:Y:S01]  /*66b0*/  MUFU.EX2 R78, R42 ;  /* 0x0000002a004e7308 */ /* 0x0002e20000000800 */
[----:B--2---:R-:W-:Y:S01]  /*66c0*/  @!P4 FMUL R70, R70, R70 ;  /* 0x000000464646c220 */ /* 0x004fe20000400000 */
[----:B------:R-:W-:Y:S01]  /*66d0*/  FSETP.GEU.AND P4, PT, R75, -126, PT ;  /* 0xc2fc00004b00780b */ /* 0x000fe20003f8e000 */
[----:B----4-:R-:W-:Y:S01]  /*66e0*/  FADD R62, -R60, R9 ;  /* 0x000000093c3e7221 */ /* 0x010fe20000000100 */
[----:B------:R-:W-:Y:S01]  /*66f0*/  FFMA R60, R86, UR29, -R61 ;  /* 0x0000001d563c7c23 */ /* 0x000fe2000800083d */
[----:B------:R-:W-:Y:S01]  /*6700*/  FADD R9, R24, R45 ;  /* 0x0000002d18097221 */ /* 0x000fe20000000000 */
[----:B------:R-:W-:Y:S01]  /*6710*/  FFMA R61, R87, UR29, -R61 ;  /* 0x0000001d573d7c23 */ /* 0x000fe2000800083d */
[----:B------:R-:W-:Y:S01]  /*6720*/  FMUL R62, R62, UR29 ;  /* 0x0000001d3e3e7c20 */ /* 0x000fe20008400000 */
[----:B------:R-:W-:Y:S01]  /*6730*/  @!P6 FMUL R82, R82, 0.5 ;  /* 0x3f0000005252e820 */ /* 0x000fe20000400000 */
[----:B-----5:R-:W-:Y:S01]  /*6740*/  @!P2 FMUL R66, R66, R66 ;  /* 0x000000424242a220 */ /* 0x020fe20000400000 */
[----:B------:R-:W-:Y:S01]  /*6750*/  FSETP.GEU.AND P2, PT, R71, -126, PT ;  /* 0xc2fc00004700780b */ /* 0x000fe20003f4e000 */
[----:B------:R-:W-:Y:S01]  /*6760*/  @!P5 FMUL R35, R35, 0.5 ;  /* 0x3f0000002323d820 */ /* 0x000fe20000400000 */
[----:B------:R2:W4:Y:S01]  /*6770*/  MUFU.EX2 R128, R82 ;  /* 0x0000005200807308 */ /* 0x0005220000000800 */
[----:B------:R-:W-:Y:S01]  /*6780*/  FADD R39, R9, R26 ;  /* 0x0000001a09277221 */ /* 0x000fe20000000000 */
[----:B------:R-:W-:Y:S01]  /*6790*/  FADD R9, R13, R22 ;  /* 0x000000160d097221 */ /* 0x000fe20000000000 */
[----:B------:R-:W-:Y:S01]  /*67a0*/  @!P4 FMUL R75, R75, 0.5 ;  /* 0x3f0000004b4bc820 */ /* 0x000fe20000400000 */
[----:B-1----:R-:W-:Y:S01]  /*67b0*/  FADD R42, R21, R48 ;  /* 0x00000030152a7221 */ /* 0x002fe20000000000 */
[----:B---3--:R-:W-:Y:S01]  /*67c0*/  @!P3 FMUL R78, R78, R78 ;  /* 0x0000004e4e4eb220 */ /* 0x008fe20000400000 */
[----:B------:R-:W-:Y:S01]  /*67d0*/  FSETP.GEU.AND P3, PT, R83, -126, PT ;  /* 0xc2fc00005300780b */ /* 0x000fe20003f6e000 */
[----:B------:R-:W-:Y:S01]  /*67e0*/  FADD R26, R17, R40 ;  /* 0x00000028111a7221 */ /* 0x000fe20000000000 */
[----:B------:R1:W3:Y:S01]  /*67f0*/  MUFU.EX2 R86, R35 ;  /* 0x0000002300567308 */ /* 0x0002e20000000800 */
[----:B------:R-:W-:Y:S01]  /*6800*/  FADD R43, R9, R42 ;  /* 0x0000002a092b7221 */ /* 0x000fe20000000000 */
[----:B------:R-:W-:Y:S01]  /*6810*/  FADD R42, R20, R77 ;  /* 0x0000004d142a7221 */ /* 0x000fe20000000000 */
[----:B------:R-:W-:Y:S01]  /*6820*/  @!P2 FMUL R71, R71, 0.5 ;  /* 0x3f0000004747a820 */ /* 0x000fe20000400000 */
[----:B------:R-:W-:Y:S01]  /*6830*/  FADD R9, R8, R49 ;  /* 0x0000003108097221 */ /* 0x000fe20000000000 */
[----:B--2---:R-:W-:Y:S01]  /*6840*/  FADD R82, R37, R78 ;  /* 0x0000004e25527221 */ /* 0x004fe20000000000 */
[----:B------:R-:W-:Y:S01]  /*6850*/  FADD R54, R11, R42 ;  /* 0x0000002a0b367221 */ /* 0x000fe20000000000 */
[----:B------:R-:W-:Y:S01]  /*6860*/  FADD R42, R41, R64 ;  /* 0x00000040292a7221 */ /* 0x000fe20000000000 */
[----:B------:R-:W2:Y:S01]  /*6870*/  MUFU.EX2 R75, R75 ;  /* 0x0000004b004b7308 */ /* 0x000ea20000000800 */
[----:B----4-:R-:W-:Y:S01]  /*6880*/  @!P6 FMUL R128, R128, R128 ;  /* 0x000000808080e220 */ /* 0x010fe20000400000 */
[----:B------:R-:W-:Y:S01]  /*6890*/  FSETP.GEU.AND P6, PT, R61, -126, PT ;  /* 0xc2fc00003d00780b */ /* 0x000fe20003fce000 */
[----:B------:R-:W-:Y:S01]  /*68a0*/  @!P3 FMUL R83, R83, 0.5 ;  /* 0x3f0000005353b820 */ /* 0x000fe20000400000 */
[----:B------:R-:W-:Y:S01]  /*68b0*/  FADD R11, R19, R44 ;  /* 0x0000002c130b7221 */ /* 0x000fe20000000000 */
[----:B-1----:R-:W-:Y:S01]  /*68c0*/  FADD R35, R33, R56 ;  /* 0x0000003821237221 */ /* 0x002fe20000000000 */
[----:B------:R-:W-:Y:S01]  /*68d0*/  FADD R80, R29, R70 ;  /* 0x000000461d507221 */ /* 0x000fe20000000000 */
[----:B------:R-:W-:Y:S01]  /*68e0*/  FADD R39, R39, R46 ;  /* 0x0000002e27277221 */ /* 0x000fe20000000000 */
[----:B------:R-:W1:Y:S01]  /*68f0*/  MUFU.EX2 R71, R71 ;  /* 0x0000004700477308 */ /* 0x000e620000000800 */
[----:B---3--:R-:W-:Y:S01]  /*6900*/  @!P5 FMUL R86, R86, R86 ;  /* 0x000000565656d220 */ /* 0x008fe20000400000 */
[----:B------:R-:W-:Y:S01]  /*6910*/  FSETP.GEU.AND P5, PT, R60, -126, PT ;  /* 0xc2fc00003c00780b */ /* 0x000fe20003fae000 */
[----:B------:R-:W-:Y:S01]  /*6920*/  FADD R11, R11, R42 ;  /* 0x0000002a0b0b7221 */ /* 0x000fe20000000000 */
[----:B------:R-:W-:Y:S01]  /*6930*/  FADD R50, R26, R35 ;  /* 0x000000231a327221 */ /* 0x000fe20000000000 */
[----:B------:R-:W-:Y:S01]  /*6940*/  FADD R26, R16, R69 ;  /* 0x00000045101a7221 */ /* 0x000fe20000000000 */
[----:B------:R-:W-:Y:S01]  /*6950*/  F2FP.BF16.F32.PACK_AB R29, R36, R29 ;  /* 0x0000001d241d723e */ /* 0x000fe200000010ff */
[----:B------:R-:W-:Y:S01]  /*6960*/  @!P6 FMUL R61, R61, 0.5 ;  /* 0x3f0000003d3de820 */ /* 0x000fe20000400000 */
[----:B------:R3:W4:Y:S01]  /*6970*/  MUFU.EX2 R85, R83 ;  /* 0x0000005300557308 */ /* 0x0007220000000800 */
[----:B--2---:R-:W-:Y:S01]  /*6980*/  @!P4 FMUL R75, R75, R75 ;  /* 0x0000004b4b4bc220 */ /* 0x004fe20000400000 */
[----:B------:R-:W-:Y:S01]  /*6990*/  FSETP.GEU.AND P4, PT, R79, -126, PT ;  /* 0xc2fc00004f00780b */ /* 0x000fe20003f8e000 */
[----:B------:R-:W-:Y:S01]  /*69a0*/  FADD R35, R9, R26 ;  /* 0x0000001a09237221 */ /* 0x000fe20000000000 */
[----:B------:R-:W-:Y:S01]  /*69b0*/  FADD R9, R15, R32 ;  /* 0x000000200f097221 */ /* 0x000fe20000000000 */
[----:B------:R-:W-:Y:S01]  /*69c0*/  FADD R26, R23, R52 ;  /* 0x00000034171a7221 */ /* 0x000fe20000000000 */
[----:B------:R-:W-:Y:S01]  /*69d0*/  FADD R130, R68, R75 ;  /* 0x0000004b44827221 */ /* 0x000fe20000000000 */
[----:B------:R-:W-:Y:S01]  /*69e0*/  @!P5 FMUL R60, R60, 0.5 ;  /* 0x3f0000003c3cd820 */ /* 0x000fe20000400000 */
[----:B------:R2:W5:Y:S01]  /*69f0*/  MUFU.EX2 R87, R61 ;  /* 0x0000003d00577308 */ /* 0x0005620000000800 */
[----:B-1----:R-:W-:Y:S01]  /*6a00*/  @!P2 FMUL R71, R71, R71 ;  /* 0x000000474747a220 */ /* 0x002fe20000400000 */
[----:B------:R-:W-:Y:S01]  /*6a10*/  FSETP.GEU.AND P2, PT, R62, -126, PT ;  /* 0xc2fc00003e00780b */ /* 0x000fe20003f4e000 */
[----:B------:R-:W-:Y:S01]  /*6a20*/  FADD R26, R9, R26 ;  /* 0x0000001a091a7221 */ /* 0x000fe20000000000 */
[----:B------:R-:W-:Y:S01]  /*6a30*/  FADD R9, R25, R84 ;  /* 0x0000005419097221 */ /* 0x000fe20000000000 */
[----:B---3--:R-:W-:Y:S01]  /*6a40*/  FADD R83, R51, R128 ;  /* 0x0000008033537221 */ /* 0x008fe20000000000 */
[----:B------:R-:W-:Y:S01]  /*6a50*/  FADD R130, R63, R130 ;  /* 0x000000823f827221 */ /* 0x000fe20000000000 */
[----:B------:R-:W-:Y:S01]  /*6a60*/  @!P4 FMUL R79, R79, 0.5 ;  /* 0x3f0000004f4fc820 */ /* 0x000fe20000400000 */
[----:B------:R1:W3:Y:S01]  /*6a70*/  MUFU.EX2 R42, R60 ;  /* 0x0000003c002a7308 */ /* 0x0002e20000000800 */
[----:B----4-:R-:W-:Y:S01]  /*6a80*/  @!P3 FMUL R85, R85, R85 ;  /* 0x000000555555b220 */ /* 0x010fe20000400000 */
[----:B------:R-:W-:Y:S01]  /*6a90*/  FSETP.GEU.AND P3, PT, R14, -126, PT ;  /* 0xc2fc00000e00780b */ /* 0x000fe20003f6e000 */
[----:B------:R-:W-:Y:S01]  /*6aa0*/  FADD R129, R9, R82 ;  /* 0x0000005209817221 */ /* 0x000fe20000000000 */
[----:B------:R-:W-:Y:S01]  /*6ab0*/  FADD R132, R80, R83 ;  /* 0x0000005350847221 */ /* 0x000fe20000000000 */
[----:B------:R-:W-:Y:S01]  /*6ac0*/  FADD R9, R27, R66 ;  /* 0x000000421b097221 */ /* 0x000fe20000000000 */
[----:B------:R-:W-:Y:S01]  /*6ad0*/  FADD R80, R47, R86 ;  /* 0x000000562f507221 */ /* 0x000fe20000000000 */
[----:B--2---:R-:W-:Y:S01]  /*6ae0*/  FADD R61, R31, R74 ;  /* 0x0000004a1f3d7221 */ /* 0x004fe20000000000 */
[----:B------:R-:W2:Y:S01]  /*6af0*/  MUFU.EX2 R79, R79 ;  /* 0x0000004f004f7308 */ /* 0x000ea20000000800 */
[----:B-1----:R-:W-:Y:S01]  /*6b00*/  FADD R60, R36, R59 ;  /* 0x0000003b243c7221 */ /* 0x002fe20000000000 */
[----:B------:R-:W-:Y:S01]  /*6b10*/  FADD R131, R9, R80 ;  /* 0x0000005009837221 */ /* 0x000fe20000000000 */
[----:B------:R-:W-:Y:S01]  /*6b20*/  FADD R63, R76, R85 ;  /* 0x000000554c3f7221 */ /* 0x000fe20000000000 */
[----:B------:R-:W-:Y:S01]  /*6b30*/  @!P2 FMUL R62, R62, 0.5 ;  /* 0x3f0000003e3ea820 */ /* 0x000fe20000400000 */
[----:B-----5:R-:W-:Y:S01]  /*6b40*/  @!P6 FMUL R87, R87, R87 ;  /* 0x000000575757e220 */ /* 0x020fe20000400000 */
[----:B------:R-:W-:Y:S01]  /*6b50*/  FADD R129, R129, R132 ;  /* 0x0000008481817221 */ /* 0x000fe20000000000 */
[----:B------:R-:W-:Y:S01]  /*6b60*/  @!P3 FMUL R14, R14, 0.5 ;  /* 0x3f0000000e0eb820 */ /* 0x000fe20000400000 */
[----:B------:R-:W-:Y:S01]  /*6b70*/  FADD R133, R60, R63 ;  /* 0x0000003f3c857221 */ /* 0x000fe20000000000 */
[----:B---3--:R-:W-:Y:S01]  /*6b80*/  @!P5 FMUL R42, R42, R42 ;  /* 0x0000002a2a2ad220 */ /* 0x008fe20000400000 */
[----:B------:R-:W-:Y:S01]  /*6b90*/  FADD R60, R34, R67 ;  /* 0x00000043223c7221 */ /* 0x000fe20000000000 */
[----:B------:R-:W-:Y:S01]  /*6ba0*/  FADD R63, R38, R71 ;  /* 0x00000047263f7221 */ /* 0x000fe20000000000 */
[----:B------:R-:W-:Y:S01]  /*6bb0*/  FADD R82, R58, R87 ;  /* 0x000000573a527221 */ /* 0x000fe20000000000 */
[----:B------:R-:W-:Y:S01]  /*6bc0*/  FADD R80, R55, R42 ;  /* 0x0000002a37507221 */ /* 0x000fe20000000000 */
[----:B------:R-:W1:Y:S01]  /*6bd0*/  MUFU.EX2 R9, R14 ;  /* 0x0000000e00097308 */ /* 0x000e620000000800 */
[----:B------:R-:W-:Y:S01]  /*6be0*/  FADD R130, R130, R133 ;  /* 0x0000008582827221 */ /* 0x000fe20000000000 */
[----:B------:R-:W-:Y:S01]  /*6bf0*/  FADD R63, R63, R82 ;  /* 0x000000523f3f7221 */ /* 0x000fe20000000000 */
[----:B--2---:R-:W-:Y:S01]  /*6c00*/  @!P4 FMUL R79, R79, R79 ;  /* 0x0000004f4f4fc220 */ /* 0x004fe20000400000 */
[----:B------:R-:W-:Y:S01]  /*6c10*/  FADD R80, R61, R80 ;  /* 0x000000503d507221 */ /* 0x000fe20000000000 */
[----:B------:R-:W-:Y:S01]  /*6c20*/  FADD R43, R43, R50 ;  /* 0x000000322b2b7221 */ /* 0x000fe20000000000 */
[----:B------:R-:W-:Y:S01]  /*6c30*/  FADD R54, R35, R54 ;  /* 0x0000003623367221 */ /* 0x000fe20000000000 */
[----:B------:R-:W-:Y:S01]  /*6c40*/  FADD R83, R72, R79 ;  /* 0x0000004f48537221 */ /* 0x000fe20000000000 */
[----:B------:R-:W2:Y:S01]  /*6c50*/  MUFU.EX2 R61, R62 ;  /* 0x0000003e003d7308 */ /* 0x000ea20000000800 */
[----:B------:R-:W-:Y:S01]  /*6c60*/  FADD R80, R131, R80 ;  /* 0x0000005083507221 */ /* 0x000fe20000000000 */
[----:B------:R-:W-:Y:S01]  /*6c70*/  FADD R26, R26, R11 ;  /* 0x0000000b1a1a7221 */ /* 0x000fe20000000000 */
[----:B------:R-:W-:Y:S01]  /*6c80*/  FADD R60, R60, R83 ;  /* 0x000000533c3c7221 */ /* 0x000fe20000000000 */
[----:B------:R-:W-:Y:S01]  /*6c90*/  FADD R39, R39, R54 ;  /* 0x0000003627277221 */ /* 0x000fe20000000000 */
[----:B------:R-:W-:Y:S01]  /*6ca0*/  FADD R80, R129, R80 ;  /* 0x0000005081507221 */ /* 0x000fe20000000000 */
[----:B------:R-:W-:Y:S01]  /*6cb0*/  FADD R26, R43, R26 ;  /* 0x0000001a2b1a7221 */ /* 0x000fe20000000000 */
[----:B------:R-:W-:Y:S01]  /*6cc0*/  FADD R63, R60, R63 ;  /* 0x0000003f3c3f7221 */ /* 0x000fe20000000000 */
[----:B------:R-:W-:Y:S01]  /*6cd0*/  SHF.L.U32 R11, R7, 0x1f, RZ ;  /* 0x0000001f070b7819 */ /* 0x000fe200000006ff */
[----:B-1----:R-:W-:Y:S01]  /*6ce0*/  @!P3 FMUL R9, R9, R9 ;  /* 0x000000090909b220 */ /* 0x002fe20000400000 */
[----:B------:R-:W-:Y:S01]  /*6cf0*/  FADD R26, R39, R26 ;  /* 0x0000001a271a7221 */ /* 0x000fe20000000000 */
[----:B------:R-:W-:Y:S01]  /*6d00*/  FADD R63, R130, R63 ;  /* 0x0000003f823f7221 */ /* 0x000fe20000000000 */
[----:B------:R-:W-:Y:S01]  /*6d10*/  F2FP.BF16.F32.PACK_AB R25, R30, R25 ;  /* 0x000000191e19723e */ /* 0x000fe200000010ff */
[----:B------:R-:W-:Y:S01]  /*6d20*/  FMUL R120, R120, R9 ;  /* 0x0000000978787220 */ /* 0x000fe20000400000 */
[----:B------:R-:W-:Y:S01]  /*6d30*/  FFMA R0, R9, R0, R26 ;  /* 0x0000000009007223 */ /* 0x000fe2000000001a */
[----:B------:R-:W-:Y:S01]  /*6d40*/  FADD R80, R80, R63 ;  /* 0x0000003f50507221 */ /* 0x000fe20000000000 */
[----:B------:R-:W-:Y:S01]  /*6d50*/  F2FP.BF16.F32.PACK_AB R27, R34, R27 ;  /* 0x0000001b221b723e */ /* 0x000fe200000010ff */
[----:B--2---:R-:W-:Y:S01]  /*6d60*/  @!P2 FMUL R61, R61, R61 ;  /* 0x0000003d3d3da220 */ /* 0x004fe20000400000 */
[----:B------:R1:W2:Y:S01]  /*6d70*/  SYNCS.PHASECHK.TRANS64.TRYWAIT P2, [UR7+0x1e000], R11 ;  /* 0x01e0000bff0075a7 */ /* 0x0002a20008040147 */
[----:B------:R-:W-:Y:S01]  /*6d80*/  F2FP.BF16.F32.PACK_AB R31, R38, R31 ;  /* 0x0000001f261f723e */ /* 0x000fe200000010ff */
[----:B------:R-:W-:Y:S01]  /*6d90*/  FMUL R121, R121, R9 ;  /* 0x0000000979797220 */ /* 0x000fe20000400000 */
[----:B------:R-:W-:Y:S01]  /*6da0*/  FFMA R2, R61, R2, R80 ;  /* 0x000000023d027223 */ /* 0x000fe20000000050 */
[-C--:B------:R-:W-:Y:S01]  /*6db0*/  FMUL R122, R122, R61.reuse ;  /* 0x0000003d7a7a7220 */ /* 0x080fe20000400000 */
        /* <DEDUP_REMOVED lines=18> */
[----:B------:R-:W-:Y:S01]  /*6ee0*/  FMUL R95, R95, R61 ;  /* 0x0000003d5f5f7220 */ /* 0x000fe20000400000 */
[----:B------:R-:W-:Y:S01]  /*6ef0*/  F2FP.BF16.F32.PACK_AB R61, R76, R51 ;  /* 0x000000334c3d723e */ /* 0x000fe200000010ff */
[-C--:B------:R-:W-:Y:S01]  /*6f00*/  FMUL R124, R124, R9.reuse ;  /* 0x000000097c7c7220 */ /* 0x080fe20000400000 */
[----:B------:R-:W-:Y:S01]  /*6f10*/  F2FP.BF16.F32.PACK_AB R60, R33, R18 ;  /* 0x00000012213c723e */ /* 0x000fe200000010ff */
[----:B------:R-:W-:Y:S01]  /*6f20*/  FMUL R125, R125, R9 ;  /* 0x000000097d7d7220 */ /* 0x000fe20000400000 */
[----:B------:R-:W-:Y:S01]  /*6f30*/  F2FP.BF16.F32.PACK_AB R82, R32, R49 ;  /* 0x000000312052723e */ /* 0x000fe200000010ff */
[-C--:B------:R-:W-:Y:S01]  /*6f40*/  FMUL R112, R112, R9.reuse ;  /* 0x0000000970707220 */ /* 0x080fe20000400000 */
[----:B------:R-:W-:Y:S01]  /*6f50*/  F2FP.BF16.F32.PACK_AB R51, R79, R86 ;  /* 0x000000564f33723e */ /* 0x000fe200000010ff */
        /* <DEDUP_REMOVED lines=35> */
[----:B------:R-:W-:Y:S01]  /*7190*/  F2FP.BF16.F32.PACK_AB R86, R64, R77 ;  /* 0x0000004d4056723e */ /* 0x000fe200000010ff */
[----:B-12---:R-:W-:Y:S06]  /*71a0*/  @!P0 BRA `(.L_x_27) ;  /* 0x0000000000048947 */ /* 0x006fec0003800000 */
[----:B------:R-:W-:Y:S01]  /*71b0*/  BPT.TRAP 0x1 ;  /* 0x000000040000795c */ /* 0x000fe20000300000 */
.L_x_27:
[----:B------:R-:W-:Y:S05]  /*71c0*/  @P2 BRA `(.L_x_28) ;  /* 0x0000000000082947 */ /* 0x000fea0003800000 */
[----:B------:R-:W1:Y:S02]  /*71d0*/  SYNCS.PHASECHK.TRANS64.TRYWAIT P2, [UR7+0x1e000], R11 ;  /* 0x01e0000bff0075a7 */ /* 0x000e640008040147 */
[----:B-1----:R-:W-:Y:S05]  /*71e0*/  @!P2 BRA `(.L_x_29) ;  /* 0x00000080005ca947 */ /* 0x002fea0003800000 */
.L_x_28:
[----:B------:R-:W-:Y:S01]  /*71f0*/  UIMAD UR10, UR6, 0x500, UR24 ;  /* 0x00000500060a78a4 */ /* 0x000fe2000f8e0218 */
[----:B------:R-:W-:Y:S01]  /*7200*/  WARPGROUP.ARRIVE ;  /* 0x00000000000079c5 */ /* 0x000fe20000000000 */
[----:B------:R-:W-:Y:S01]  /*7210*/  UMOV UR11, 0xc0000010 ;  /* 0xc0000010000b7882 */ /* 0x000fe20000000000 */
[----:B------:R-:W-:Y:S01]  /*7220*/  UMOV UR15, 0xc0000010 ;  /* 0xc0000010000f7882 */ /* 0x000fe20000000000 */
[----:B------:R-:W-:Y:S01]  /*7230*/  UIADD3 UR14, UR10, 0x100, URZ ;  /* 0x000001000a0e7890 */ /* 0x000fe2000fffe03f */
[----:B------:R-:W-:Y:S01]  /*7240*/  F2FP.BF16.F32.PACK_AB R87, R87, R42 ;  /* 0x0000002a5757723e */ /* 0x000fe200000010ff */
[----:B------:R-:W-:Y:S01]  /*7250*/  UIADD3 UR18, UR10, 0x200, URZ ;  /* 0x000002000a127890 */ /* 0x000fe2000fffe03f */
[----:B------:R-:W-:Y:S02]  /*7260*/  UMOV UR19, 0xc0000010 ;  /* 0xc000001000137882 */ /* 0x000fe40000000000 */
[----:B------:R-:W-:Y:S01]  /*7270*/  HGMMA.64x16x16.F32.BF16 R120, R24, gdesc[UR8].tnspB, R120, gsb0 ;  /* 0x4020000818787df0 */ /* 0x000fe20008001878 */
[----:B------:R-:W-:Y:S01]  /*7280*/  UIADD3 UR22, UR10, 0x300, URZ ;  /* 0x000003000a167890 */ /* 0x000fe2000fffe03f */
[----:B------:R-:W-:Y:S01]  /*7290*/  UMOV UR23, 0xc0000010 ;  /* 0xc000001000177882 */ /* 0x000fe20000000000 */
[----:B------:R-:W-:Y:S01]  /*72a0*/  UIADD3 UR30, UR10, 0x400, URZ ;  /* 0x000004000a1e7890 */ /* 0x000fe2000fffe03f */
[----:B------:R-:W-:Y:S01]  /*72b0*/  UMOV UR31, 0xc0000010 ;  /* 0xc0000010001f7882 */ /* 0x000fe20000000000 */
[----:B------:R-:W-:Y:S01]  /*72c0*/  UMOV UR11, 0xc0000010 ;  /* 0xc0000010000b7882 */ /* 0x000fe20000000000 */
[----:B------:R-:W-:-:S02]  /*72d0*/  WARPGROUP.DEPBAR.LE gsb0, 0x0 ;  /* 0x00008000000079c5 */ /* 0x000fc40000010000 */
        /* <DEDUP_REMOVED lines=169> */
[----:B------:R-:W-:Y:S01]  /*7d70*/  UIADD3 UR10, UR10, 0x4e0, URZ ;  /* 0x000004e00a0a7890 */ /* 0x000fe2000fffe03f */
        /* <DEDUP_REMOVED lines=18> */
.L_x_30:
[----:B------:R-:W-:-:S04]  /*7ea0*/  ULEA UR7, UR25, UR37, 0x3 ;  /* 0x0000002519077291 */ /* 0x000fc8000f8e183f */
[----:B------:R-:W-:-:S04]  /*7eb0*/  UIADD3 UR7, UR7, 0x1e028, URZ ;  /* 0x0001e02807077890 */ /* 0x000fc8000fffe03f */
[----:B------:R-:W-:-:S09]  /*7ec0*/  UPRMT UR7, URZ, 0x654, UR7 ;  /* 0x000006543f077896 */ /* 0x000fd20008000007 */
[----:B------:R-:W-:Y:S01]  /*7ed0*/  SYNCS.ARRIVE.TRANS64.RED.A1T0 RZ, [UR7], RZ ;  /* 0x000000ffffff79a7 */ /* 0x000fe20008100407 */
[----:B------:R-:W-:Y:S05]  /*7ee0*/  @P1 BRA `(.L_x_31) ;  /* 0x0000000000041947 */ /* 0x000fea0003800000 */
[----:B------:R-:W-:Y:S01]  /*7ef0*/  BPT.TRAP 0x1 ;  /* 0x000000040000795c */ /* 0x000fe20000300000 */
.L_x_31:
[----:B------:R-:W-:-:S04]  /*7f00*/  UIADD3 UR25, UR25, 0x1, URZ ;  /* 0x0000000119197890 */ /* 0x000fc8000fffe03f */
[----:B------:R-:W-:-:S04]  /*7f10*/  UISETP.NE.AND UP0, UPT, UR25, 0x5, UPT ;  /* 0x000000051900788c */ /* 0x000fc8000bf05270 */
[----:B------:R-:W-:Y:S01]  /*7f20*/  USEL UR25, UR25, URZ, UP0 ;  /* 0x0000003f19197287 */ /* 0x000fe20008000000 */
[----:B------:R-:W-:Y:S11]  /*7f30*/  @!P0 BRA `(.L_x_32) ;  /* 0x0000000000048947 */ /* 0x000ff60003800000 */
[----:B------:R-:W-:Y:S01]  /*7f40*/  BPT.TRAP 0x1 ;  /* 0x000000040000795c */ /* 0x000fe20000300000 */
.L_x_32:
[----:B------:R-:W-:-:S04]  /*7f50*/  ULEA UR7, UR25, UR37, 0x3 ;  /* 0x0000002519077291 */ /* 0x000fc8000f8e183f */
[----:B------:R-:W-:-:S04]  /*7f60*/  UIADD3 UR7, UR7, 0x1e028, URZ ;  /* 0x0001e02807077890 */ /* 0x000fc8000fffe03f */
[----:B------:R-:W-:-:S09]  /*7f70*/  UPRMT UR7, URZ, 0x654, UR7 ;  /* 0x000006543f077896 */ /* 0x000fd20008000007 */
[----:B------:R-:W-:Y:S01]  /*7f80*/  SYNCS.ARRIVE.TRANS64.RED.A1T0 RZ, [UR7], RZ ;  /* 0x000000ffffff79a7 */ /* 0x000fe20008100407 */
[----:B------:R-:W-:Y:S05]  /*7f90*/  @P1 BRA `(.L_x_33) ;  /* 0x0000000000041947 */ /* 0x000fea0003800000 */
[----:B------:R-:W-:Y:S01]  /*7fa0*/  BPT.TRAP 0x1 ;  /* 0x000000040000795c */ /* 0x000fe20000300000 */
.L_x_33:
[----:B------:R-:W-:Y:S01]  /*7fb0*/  UIADD3 UR6, UR6, 0x1, URZ ;  /* 0x0000000106067890 */ /* 0x000fe2000fffe03f */
[C---:B------:R-:W-:Y:S01]  /*7fc0*/  ISETP.GT.AND P2, PT, R6.reuse, 0x2, PT ;  /* 0x000000020600780c */ /* 0x040fe20003f44270 */
[----:B------:R-:W-:Y:S01]  /*7fd0*/  UIADD3 UR25, UR25, 0x1, URZ ;  /* 0x0000000119197890 */ /* 0x000fe2000fffe03f */
[----:B------:R-:W-:Y:S01]  /*7fe0*/  VIADD R6, R6, 0xffffffff ;  /* 0xffffffff06067836 */ /* 0x000fe20000000000 */
[----:B------:R-:W-:Y:S01]  /*7ff0*/  UISETP.NE.AND UP2, UPT, UR6, 0x5, UPT ;  /* 0x000000050600788c */ /* 0x000fe2000bf45270 */
[----:B------:R-:W-:Y:S01]  /*8000*/  IADD3 R4, R4, 0x80, RZ ;  /* 0x0000008004047810 */ /* 0x000fe20007ffe0ff */
[----:B------:R-:W-:Y:S01]  /*8010*/  UISETP.NE.AND UP0, UPT, UR25, 0x5, UPT ;  /* 0x000000051900788c */ /* 0x000fe2000bf05270 */
[----:B-1----:R-:W-:Y:S01]  /*8020*/  MOV R11, R3 ;  /* 0x00000003000b7202 */ /* 0x002fe20000000f00 */
[----:B------:R-:W-:Y:S01]  /*8030*/  USEL UR7, URZ, 0x1, UP2 ;  /* 0x000000013f077887 */ /* 0x000fe20009000000 */
[----:B------:R-:W-:Y:S01]  /*8040*/  IMAD.MOV.U32 R9, RZ, RZ, R5 ;  /* 0x000000ffff097224 */ /* 0x000fe200078e0005 */
[----:B------:R-:W-:-:S02]  /*8050*/  USEL UR25, UR25, URZ, UP0 ;  /* 0x0000003f19197287 */ /* 0x000fc40008000000 */
[----:B------:R-:W-:Y:S02]  /*8060*/  USEL UR27, UR6, URZ, UP2 ;  /* 0x0000003f061b7287 */ /* 0x000fe40009000000 */
[----:B------:R-:W-:Y:S01]  /*8070*/  LOP3.LUT R10, R7, UR7, RZ, 0x3c, !PT ;  /* 0x00000007070a7c12 */ /* 0x000fe2000f8e3cff */
[----:B------:R-:W-:Y:S09]  /*8080*/  @P2 BRA `(.L_x_34) ;  /* 0xffffffcc00182947 */ /* 0x000ff2000383ffff */
.L_x_23:
[----:B------:R-:W-:-:S13]  /*8090*/  ISETP.GE.AND P2, PT, R6, 0x1, PT ;  /* 0x000000010600780c */ /* 0x000fda0003f46270 */
[----:B------:R-:W-:Y:S05]  /*80a0*/  @!P2 BRA `(.L_x_35) ;  /* 0x0000003c0040a947 */ /* 0x000fea0003800000 */
[----:B------:R-:W-:Y:S01]  /*80b0*/  MOV R9, R3 ;  /* 0x0000000300097202 */ /* 0x000fe20000000f00 */
[----:B------:R-:W-:Y:S01]  /*80c0*/  ULDC UR29, c[0x0][0x604] ;  /* 0x00018100001d7ab9 */ /* 0x000fe20000000800 */
[----:B------:R-:W-:Y:S01]  /*80d0*/  MOV R8, R5 ;  /* 0x0000000500087202 */ /* 0x000fe20000000f00 */
[----:B------:R-:W-:-:S06]  /*80e0*/  ULDC UR31, c[0x0][0x28c] ;  /* 0x0000a300001f7ab9 */ /* 0x000fcc0000000800 */
.L_x_46:
[----:B------:R-:W-:Y:S05]  /*80f0*/  @!P0 BRA `(.L_x_36) ;  /* 0x0000000000048947 */ /* 0x000fea0003800000 */
[----:B------:R-:W-:Y:S01]  /*8100*/  BPT.TRAP 0x1 ;  /* 0x000000040000795c */ /* 0x000fe20000300000 */
.L_x_36:
[----:B------:R-:W-:Y:S01]  /*8110*/  ULEA UR6, UR27, UR37, 0x3 ;  /* 0x000000251b067291 */ /* 0x000fe2000f8e183f */
[----:B------:R-:W-:-:S08]  /*8120*/  SHF.L.U32 R3, R10, 0x1f, RZ ;  /* 0x0000001f0a037819 */ /* 0x000fd000000006ff */
[----:B------:R-:W1:Y:S02]  /*8130*/  SYNCS.PHASECHK.TRANS64.TRYWAIT P2, [UR6+0x1e000], R3 ;  /* 0x01e00003ff0075a7 */ /* 0x000e640008040146 */
[----:B-1----:R-:W-:Y:S05]  /*8140*/  @!P2 BRA `(.L_x_37) ;  /* 0x00000070009ca947 */ /* 0x002fea0003800000 */
.L_x_112:
        /* <DEDUP_REMOVED lines=32> */
.L_x_38:
[C---:B-1----:R-:W-:Y:S01]  /*8350*/  VIADD R3, R4.reuse, 0x1 ;  /* 0x0000000104037836 */ /* 0x042fe20000000000 */
[C---:B------:R-:W-:Y:S01]  /*8360*/  IADD3 R5, R4.reuse, 0x8, RZ ;  /* 0x0000000804057810 */ /* 0x040fe20007ffe0ff */
[C---:B------:R-:W-:Y:S01]  /*8370*/  VIADD R12, R4.reuse, 0x61 ;  /* 0x00000061040c7836 */ /* 0x040fe20000000000 */
[C---:B------:R-:W-:Y:S01]  /*8380*/  ISETP.GE.AND P4, PT, R4.reuse, UR31, PT ;  /* 0x0000001f04007c0c */ /* 0x040fe2000bf86270 */
[C---:B------:R-:W-:Y:S01]  /*8390*/  VIADD R21, R4.reuse, 0x79 ;  /* 0x0000007904157836 */ /* 0x040fe20000000000 */
[----:B------:R-:W-:Y:S01]  /*83a0*/  ISETP.GE.AND P3, PT, R3, UR31, PT ;  /* 0x0000001f03007c0c */ /* 0x000fe2000bf66270 */
[C---:B------:R-:W-:Y:S01]  /*83b0*/  VIADD R3, R4.reuse, 0x10 ;  /* 0x0000001004037836 */ /* 0x040fe20000000000 */
[----:B------:R-:W-:Y:S01]  /*83c0*/  ISETP.GE.AND P2, PT, R5, UR31, PT ;  /* 0x0000001f05007c0c */ /* 0x000fe2000bf46270 */
[----:B------:R-:W-:Y:S01]  /*83d0*/  ULEA UR7, UR6, UR37, 0x3 ;  /* 0x0000002506077291 */ /* 0x000fe2000f8e183f */
[C---:B------:R-:W-:Y:S02]  /*83e0*/  IADD3 R5, R4.reuse, 0x11, RZ ;  /* 0x0000001104057810 */ /* 0x040fe40007ffe0ff */
[----:B------:R-:W-:-:S02]  /*83f0*/  IADD3 R10, R4, 0x9, RZ ;  /* 0x00000009040a7810 */ /* 0x000fc40007ffe0ff */
[----:B------:R-:W-:Y:S02]  /*8400*/  ISETP.GE.AND P6, PT, R3, UR31, PT ;  /* 0x0000001f03007c0c */ /* 0x000fe4000bfc6270 */
[----:B------:R-:W-:Y:S02]  /*8410*/  FSEL R24, R24, -INF , !P4 ;  /* 0xff80000018187808 */ /* 0x000fe40006000000 */
[----:B------:R-:W-:Y:S02]  /*8420*/  FSEL R3, R26, -INF , !P4 ;  /* 0xff8000001a037808 */ /* 0x000fe40006000000 */
[----:B------:R-:W-:Y:S02]  /*8430*/  ISETP.GE.AND P4, PT, R5, UR31, PT ;  /* 0x0000001f05007c0c */ /* 0x000fe4000bf86270 */
[----:B------:R-:W-:Y:S01]  /*8440*/  ISETP.GE.AND P5, PT, R10, UR31, PT ;  /* 0x0000001f0a007c0c */ /* 0x000fe2000bfa6270 */
[C---:B------:R-:W-:Y:S01]  /*8450*/  VIADD R10, R4.reuse, 0x19 ;  /* 0x00000019040a7836 */ /* 0x040fe20000000000 */
[----:B------:R-:W-:-:S02]  /*8460*/  IADD3 R5, R4, 0x18, RZ ;  /* 0x0000001804057810 */ /* 0x000fc40007ffe0ff */
[----:B------:R-:W-:Y:S02]  /*8470*/  FSEL R25, R25, -INF , !P3 ;  /* 0xff80000019197808 */ /* 0x000fe40005800000 */
[----:B------:R-:W-:Y:S02]  /*8480*/  FSEL R27, R27, -INF , !P3 ;  /* 0xff8000001b1b7808 */ /* 0x000fe40005800000 */
[----:B------:R-:W-:Y:S02]  /*8490*/  ISETP.GE.AND P3, PT, R5, UR31, PT ;  /* 0x0000001f05007c0c */ /* 0x000fe4000bf66270 */
[----:B------:R-:W-:Y:S02]  /*84a0*/  FSEL R28, R28, -INF , !P2 ;  /* 0xff8000001c1c7808 */ /* 0x000fe40005000000 */
[----:B------:R-:W-:Y:S02]  /*84b0*/  FSEL R30, R30, -INF , !P2 ;  /* 0xff8000001e1e7808 */ /* 0x000fe40005000000 */
[----:B------:R-:W-:-:S02]  /*84c0*/  IADD3 R5, R4, 0x20, RZ ;  /* 0x0000002004057810 */ /* 0x000fc40007ffe0ff */
[----:B------:R-:W-:Y:S02]  /*84d0*/  ISETP.GE.AND P2, PT, R10, UR31, PT ;  /* 0x0000001f0a007c0c */ /* 0x000fe4000bf46270 */
[C---:B------:R-:W-:Y:S02]  /*84e0*/  IADD3 R10, R4.reuse, 0x21, RZ ;  /* 0x00000021040a7810 */ /* 0x040fe40007ffe0ff */
[----:B------:R-:W-:Y:S02]  /*84f0*/  FSEL R29, R29, -INF , !P5 ;  /* 0xff8000001d1d7808 */ /* 0x000fe40006800000 */
[----:B------:R-:W-:Y:S02]  /*8500*/  FSEL R31, R31, -INF , !P5 ;  /* 0xff8000001f1f7808 */ /* 0x000fe40006800000 */
[----:B------:R-:W-:Y:S01]  /*8510*/  ISETP.GE.AND P5, PT, R5, UR31, PT ;  /* 0x0000001f05007c0c */ /* 0x000fe2000bfa6270 */
[----:B------:R-:W-:Y:S01]  /*8520*/  VIADD R5, R4, 0x28 ;  /* 0x0000002804057836 */ /* 0x000fe20000000000 */
[----:B------:R-:W-:-:S02]  /*8530*/  FSEL R32, R32, -INF , !P6 ;  /* 0xff80000020207808 */ /* 0x000fc40007000000 */
[----:B------:R-:W-:Y:S02]  /*8540*/  FSEL R34, R34, -INF , !P6 ;  /* 0xff80000022227808 */ /* 0x000fe40007000000 */
[----:B------:R-:W-:Y:S02]  /*8550*/  ISETP.GE.AND P6, PT, R10, UR31, PT ;  /* 0x0000001f0a007c0c */ /* 0x000fe4000bfc6270 */
[----:B------:R-:W-:Y:S02]  /*8560*/  FMNMX R10, R3, R8, !PT ;  /* 0x00000008030a7209 */ /* 0x000fe40007800000 */
[----:B------:R-:W-:Y:S02]  /*8570*/  FSEL R33, R33, -INF , !P4 ;  /* 0xff80000021217808 */ /* 0x000fe40006000000 */
[----:B------:R-:W-:Y:S02]  /*8580*/  FSEL R35, R35, -INF , !P4 ;  /* 0xff80000023237808 */ /* 0x000fe40006000000 */
[----:B------:R-:W-:-:S02]  /*8590*/  ISETP.GE.AND P4, PT, R5, UR31, PT ;  /* 0x0000001f05007c0c */ /* 0x000fc4000bf86270 */
[----:B------:R-:W-:Y:S02]  /*85a0*/  FMNMX R5, R27, R10, !PT ;  /* 0x0000000a1b057209 */ /* 0x000fe40007800000 */
[----:B------:R-:W-:Y:S02]  /*85b0*/  IADD3 R11, R4, 0x29, RZ ;  /* 0x00000029040b7810 */ /* 0x000fe40007ffe0ff */
[----:B------:R-:W-:Y:S02]  /*85c0*/  FMNMX R10, R30, R5, !PT ;  /* 0x000000051e0a7209 */ /* 0x000fe40007800000 */
[----:B------:R-:W-:Y:S02]  /*85d0*/  FSEL R36, R36, -INF , !P3 ;  /* 0xff80000024247808 */ /* 0x000fe40005800000 */
[----:B------:R-:W-:Y:S02]  /*85e0*/  FMNMX R5, R31, R10, !PT ;  /* 0x0000000a1f057209 */ /* 0x000fe40007800000 */
[----:B------:R-:W-:-:S02]  /*85f0*/  FSEL R38, R38, -INF , !P3 ;  /* 0xff80000026267808 */ /* 0x000fc40005800000 */
[----:B------:R-:W-:Y:S02]  /*8600*/  FMNMX R10, R34, R5, !PT ;  /* 0x00000005220a7209 */ /* 0x000fe40007800000 */
[----:B------:R-:W-:Y:S02]  /*8610*/  ISETP.GE.AND P3, PT, R11, UR31, PT ;  /* 0x0000001f0b007c0c */ /* 0x000fe4000bf66270 */
[----:B------:R-:W-:Y:S02]  /*8620*/  FMNMX R5, R35, R10, !PT ;  /* 0x0000000a23057209 */ /* 0x000fe40007800000 */
[----:B------:R-:W-:Y:S02]  /*8630*/  IADD3 R11, R4, 0x30, RZ ;  /* 0x00000030040b7810 */ /* 0x000fe40007ffe0ff */
[----:B------:R-:W-:Y:S02]  /*8640*/  FSEL R37, R37, -INF , !P2 ;  /* 0xff80000025257808 */ /* 0x000fe40005000000 */
[----:B------:R-:W-:-:S02]  /*8650*/  FSEL R39, R39, -INF , !P2 ;  /* 0xff80000027277808 */ /* 0x000fc40005000000 */
[----:B------:R-:W-:Y:S02]  /*8660*/  FMNMX R10, R38, R5, !PT ;  /* 0x00000005260a7209 */ /* 0x000fe40007800000 */
[----:B------:R-:W-:Y:S01]  /*8670*/  ISETP.GE.AND P2, PT, R11, UR31, PT ;  /* 0x0000001f0b007c0c */ /* 0x000fe2000bf46270 */
[----:B------:R-:W-:Y:S01]  /*8680*/  VIADD R11, R4, 0x31 ;  /* 0x00000031040b7836 */ /* 0x000fe20000000000 */
[----:B------:R-:W-:Y:S02]  /*8690*/  FSEL R42, R42, -INF , !P5 ;  /* 0xff8000002a2a7808 */ /* 0x000fe40006800000 */
[----:B------:R-:W-:Y:S02]  /*86a0*/  FMNMX R5, R39, R10, !PT ;  /* 0x0000000a27057209 */ /* 0x000fe40007800000 */
[----:B------:R-:W-:Y:S02]  /*86b0*/  FSEL R40, R40, -INF , !P5 ;  /* 0xff80000028287808 */ /* 0x000fe40006800000 */
[----:B------:R-:W-:-:S02]  /*86c0*/  ISETP.GE.AND P5, PT, R11, UR31, PT ;  /* 0x0000001f0b007c0c */ /* 0x000fc4000bfa6270 */
[----:B------:R-:W-:Y:S02]  /*86d0*/  IADD3 R11, R4, 0x38, RZ ;  /* 0x00000038040b7810 */ /* 0x000fe40007ffe0ff */
[----:B------:R-:W-:Y:S02]  /*86e0*/  FSEL R43, R43, -INF , !P6 ;  /* 0xff8000002b2b7808 */ /* 0x000fe40007000000 */
[----:B------:R-:W-:Y:S02]  /*86f0*/  FMNMX R10, R42, R5, !PT ;  /* 0x000000052a0a7209 */ /* 0x000fe40007800000 */
[----:B------:R-:W-:Y:S02]  /*8700*/  FSEL R41, R41, -INF , !P6 ;  /* 0xff80000029297808 */ /* 0x000fe40007000000 */
[----:B------:R-:W-:Y:S02]  /*8710*/  ISETP.GE.AND P6, PT, R11, UR31, PT ;  /* 0x0000001f0b007c0c */ /* 0x000fe4000bfc6270 */
[----:B------:R-:W-:-:S02]  /*8720*/  FSEL R46, R46, -INF , !P4 ;  /* 0xff8000002e2e7808 */ /* 0x000fc40006000000 */
[----:B------:R-:W-:Y:S02]  /*8730*/  FMNMX R5, R43, R10, !PT ;  /* 0x0000000a2b057209 */ /* 0x000fe40007800000 */
[----:B------:R-:W-:Y:S02]  /*8740*/  IADD3 R11, R4, 0x39, RZ ;  /* 0x00000039040b7810 */ /* 0x000fe40007ffe0ff */
[----:B------:R-:W-:Y:S02]  /*8750*/  FSEL R44, R44, -INF , !P4 ;  /* 0xff8000002c2c7808 */ /* 0x000fe40006000000 */
[----:B------:R-:W-:Y:S02]  /*8760*/  FSEL R47, R47, -INF , !P3 ;  /* 0xff8000002f2f7808 */ /* 0x000fe40005800000 */
[----:B------:R-:W-:Y:S02]  /*8770*/  FMNMX R10, R46, R5, !PT ;  /* 0x000000052e0a7209 */ /* 0x000fe40007800000 */
[----:B------:R-:W-:Y:S01]  /*8780*/  ISETP.GE.AND P4, PT, R11, UR31, PT ;  /* 0x0000001f0b007c0c */ /* 0x000fe2000bf86270 */
[----:B------:R-:W-:Y:S01]  /*8790*/  VIADD R11, R4, 0x40 ;  /* 0x00000040040b7836 */ /* 0x000fe20000000000 */
[----:B------:R-:W-:-:S02]  /*87a0*/  FSEL R50, R50, -INF , !P2 ;  /* 0xff80000032327808 */ /* 0x000fc40005000000 */
[----:B------:R-:W-:Y:S02]  /*87b0*/  FMNMX R5, R47, R10, !PT ;  /* 0x0000000a2f057209 */ /* 0x000fe40007800000 */
[----:B------:R-:W-:Y:S02]  /*87c0*/  FSEL R45, R45, -INF , !P3 ;  /* 0xff8000002d2d7808 */ /* 0x000fe40005800000 */
[----:B------:R-:W-:Y:S02]  /*87d0*/  ISETP.GE.AND P3, PT, R11, UR31, PT ;  /* 0x0000001f0b007c0c */ /* 0x000fe4000bf66270 */
[----:B------:R-:W-:Y:S02]  /*87e0*/  IADD3 R11, R4, 0x41, RZ ;  /* 0x00000041040b7810 */ /* 0x000fe40007ffe0ff */
[----:B------:R-:W-:Y:S02]  /*87f0*/  FSEL R51, R51, -INF , !P5 ;  /* 0xff80000033337808 */ /* 0x000fe40006800000 */
[----:B------:R-:W-:-:S02]  /*8800*/  FMNMX R10, R50, R5, !PT ;  /* 0x00000005320a7209 */ /* 0x000fc40007800000 */
[----:B------:R-:W-:Y:S02]  /*8810*/  FSEL R48, R48, -INF , !P2 ;  /* 0xff80000030307808 */ /* 0x000fe40005000000 */
[----:B------:R-:W-:Y:S02]  /*8820*/  ISETP.GE.AND P2, PT, R11, UR31, PT ;  /* 0x0000001f0b007c0c */ /* 0x000fe4000bf46270 */
[----:B------:R-:W-:Y:S02]  /*8830*/  FSEL R54, R54, -INF , !P6 ;  /* 0xff80000036367808 */ /* 0x000fe40007000000 */
[----:B------:R-:W-:Y:S02]  /*8840*/  FMNMX R5, R51, R10, !PT ;  /* 0x0000000a33057209 */ /* 0x000fe40007800000 */
[----:B------:R-:W-:Y:S02]  /*8850*/  IADD3 R11, R4, 0x48, RZ ;  /* 0x00000048040b7810 */ /* 0x000fe40007ffe0ff */
[----:B------:R-:W-:-:S02]  /*8860*/  FSEL R49, R49, -INF , !P5 ;  /* 0xff80000031317808 */ /* 0x000fc40006800000 */
[----:B------:R-:W-:Y:S02]  /*8870*/  FSEL R55, R55, -INF , !P4 ;  /* 0xff80000037377808 */ /* 0x000fe40006000000 */
[----:B------:R-:W-:Y:S02]  /*8880*/  FMNMX R10, R54, R5, !PT ;  /* 0x00000005360a7209 */ /* 0x000fe40007800000 */
[----:B------:R-:W-:Y:S01]  /*8890*/  ISETP.GE.AND P5, PT, R11, UR31, PT ;  /* 0x0000001f0b007c0c */ /* 0x000fe2000bfa6270 */
[----:B------:R-:W-:Y:S01]  /*88a0*/  VIADD R11, R4, 0x49 ;  /* 0x00000049040b7836 */ /* 0x000fe20000000000 */
[----:B------:R-:W-:Y:S02]  /*88b0*/  FSEL R58, R58, -INF , !P3 ;  /* 0xff8000003a3a7808 */ /* 0x000fe40005800000 */
[----:B------:R-:W-:Y:S02]  /*88c0*/  FMNMX R5, R55, R10, !PT ;  /* 0x0000000a37057209 */ /* 0x000fe40007800000 */
[----:B------:R-:W-:-:S02]  /*88d0*/  FSEL R52, R52, -INF , !P6 ;  /* 0xff80000034347808 */ /* 0x000fc40007000000 */
[----:B------:R-:W-:Y:S02]  /*88e0*/  ISETP.GE.AND P6, PT, R11, UR31, PT ;  /* 0x0000001f0b007c0c */ /* 0x000fe4000bfc6270 */
[----:B------:R-:W-:Y:S02]  /*88f0*/  IADD3 R11, R4, 0x50, RZ ;  /* 0x00000050040b7810 */ /* 0x000fe40007ffe0ff */
[----:B------:R-:W-:Y:S02]  /*8900*/  FSEL R59, R59, -INF , !P2 ;  /* 0xff8000003b3b7808 */ /* 0x000fe40005000000 */
[----:B------:R-:W-:Y:S02]  /*8910*/  FMNMX R10, R58, R5, !PT ;  /* 0x000000053a0a7209 */ /* 0x000fe40007800000 */
[----:B------:R-:W-:Y:S02]  /*8920*/  FSEL R53, R53, -INF , !P4 ;  /* 0xff80000035357808 */ /* 0x000fe40006000000 */
[----:B------:R-:W-:-:S02]  /*8930*/  ISETP.GE.AND P4, PT, R11, UR31, PT ;  /* 0x0000001f0b007c0c */ /* 0x000fc4000bf86270 */
[----:B------:R-:W-:Y:S02]  /*8940*/  FSEL R62, R62, -INF , !P5 ;  /* 0xff8000003e3e7808 */ /* 0x000fe40006800000 */
[----:B------:R-:W-:Y:S02]  /*8950*/  FMNMX R5, R59, R10, !PT ;  /* 0x0000000a3b057209 */ /* 0x000fe40007800000 */
[----:B------:R-:W-:Y:S02]  /*8960*/  IADD3 R11, R4, 0x51, RZ ;  /* 0x00000051040b7810 */ /* 0x000fe40007ffe0ff */
[----:B------:R-:W-:Y:S02]  /*8970*/  FSEL R56, R56, -INF , !P3 ;  /* 0xff80000038387808 */ /* 0x000fe40005800000 */
[----:B------:R-:W-:Y:S02]  /*8980*/  FSEL R63, R63, -INF , !P6 ;  /* 0xff8000003f3f7808 */ /* 0x000fe40007000000 */
[----:B------:R-:W-:-:S02]  /*8990*/  FMNMX R10, R62, R5, !PT ;  /* 0x000000053e0a7209 */ /* 0x000fc40007800000 */
[----:B------:R-:W-:Y:S01]  /*89a0*/  ISETP.GE.AND P3, PT, R11, UR31, PT ;  /* 0x0000001f0b007c0c */ /* 0x000fe2000bf66270 */
[----:B------:R-:W-:Y:S01]  /*89b0*/  VIADD R11, R4, 0x58 ;  /* 0x00000058040b7836 */ /* 0x000fe20000000000 */
[----:B------:R-:W-:Y:S02]  /*89c0*/  FSEL R66, R66, -INF , !P4 ;  /* 0xff80000042427808 */ /* 0x000fe40006000000 */
[----:B------:R-:W-:Y:S02]  /*89d0*/  FMNMX R5, R63, R10, !PT ;  /* 0x0000000a3f057209 */ /* 0x000fe40007800000 */
[----:B------:R-:W-:Y:S02]  /*89e0*/  FSEL R57, R57, -INF , !P2 ;  /* 0xff80000039397808 */ /* 0x000fe40005000000 */
[----:B------:R-:W-:Y:S02]  /*89f0*/  ISETP.GE.AND P2, PT, R11, UR31, PT ;  /* 0x0000001f0b007c0c */ /* 0x000fe4000bf46270 */
[----:B------:R-:W-:-:S02]  /*8a00*/  IADD3 R11, R4, 0x59, RZ ;  /* 0x00000059040b7810 */ /* 0x000fc40007ffe0ff */
[----:B------:R-:W-:Y:S02]  /*8a10*/  FSEL R67, R67, -INF , !P3 ;  /* 0xff80000043437808 */ /* 0x000fe40005800000 */
[----:B------:R-:W-:Y:S02]  /*8a20*/  FMNMX R10, R66, R5, !PT ;  /* 0x00000005420a7209 */ /* 0x000fe40007800000 */
[----:B------:R-:W-:Y:S02]  /*8a30*/  P2R R13, PR, RZ, 0x2 ;  /* 0x00000002ff0d7803 */ /* 0x000fe40000000000 */
[----:B------:R-:W-:Y:S02]  /*8a40*/  IADD3 R18, R4, 0x60, RZ ;  /* 0x0000006004127810 */ /* 0x000fe40007ffe0ff */
[----:B------:R-:W-:Y:S02]  /*8a50*/  ISETP.GE.AND P1, PT, R11, UR31, PT ;  /* 0x0000001f0b007c0c */ /* 0x000fe4000bf26270 */
[----:B------:R-:W-:-:S02]  /*8a60*/  FSEL R70, R70, -INF , !P2 ;  /* 0xff80000046467808 */ /* 0x000fc40005000000 */
[----:B------:R-:W-:Y:S02]  /*8a70*/  FMNMX R5, R67, R10, !PT ;  /* 0x0000000a43057209 */ /* 0x000fe40007800000 */
[----:B------:R-:W-:Y:S02]  /*8a80*/  P2R R14, PR, RZ, 0x1 ;  /* 0x00000001ff0e7803 */ /* 0x000fe40000000000 */
[----:B------:R-:W-:Y:S02]  /*8a90*/  FSEL R60, R60, -INF , !P5 ;  /* 0xff8000003c3c7808 */ /* 0x000fe40006800000 */
[----:B------:R-:W-:Y:S02]  /*8aa0*/  ISETP.GE.AND P5, PT, R18, UR31, PT ;  /* 0x0000001f12007c0c */ /* 0x000fe4000bfa6270 */
[----:B------:R-:W-:Y:S02]  /*8ab0*/  ISETP.GE.AND P0, PT, R12, UR31, PT ;  /* 0x0000001f0c007c0c */ /* 0x000fe4000bf06270 */
[----:B------:R-:W-:-:S02]  /*8ac0*/  FSEL R71, R71, -INF , !P1 ;  /* 0xff80000047477808 */ /* 0x000fc40004800000 */
[----:B------:R-:W-:Y:S02]  /*8ad0*/  FMNMX R10, R70, R5, !PT ;  /* 0x00000005460a7209 */ /* 0x000fe40007800000 */
[----:B------:R-:W-:Y:S02]  /*8ae0*/  IADD3 R12, R4, 0x68, RZ ;  /* 0x00000068040c7810 */ /* 0x000fe40007ffe0ff */
[----:B------:R-:W-:Y:S02]  /*8af0*/  FSEL R74, R74, -INF , !P5 ;  /* 0xff8000004a4a7808 */ /* 0x000fe40006800000 */
[----:B------:R-:W-:Y:S02]  /*8b00*/  FMNMX R5, R71, R10, !PT ;  /* 0x0000000a47057209 */ /* 0x000fe40007800000 */
[----:B------:R-:W-:Y:S02]  /*8b10*/  ISETP.GE.AND P1, PT, R12, UR31, PT ;  /* 0x0000001f0c007c0c */ /* 0x000fe4000bf26270 */
[----:B------:R-:W-:-:S02]  /*8b20*/  IADD3 R12, R4, 0x69, RZ ;  /* 0x00000069040c7810 */ /* 0x000fc40007ffe0ff */
[----:B------:R-:W-:Y:S02]  /*8b30*/  FSEL R75, R75, -INF , !P0 ;  /* 0xff8000004b4b7808 */ /* 0x000fe40004000000 */
[----:B------:R-:W-:Y:S02]  /*8b40*/  FMNMX R10, R74, R5, !PT ;  /* 0x000000054a0a7209 */ /* 0x000fe40007800000 */
[----:B------:R-:W-:Y:S02]  /*8b50*/  FSEL R68, R68, -INF , !P2 ;  /* 0xff80000044447808 */ /* 0x000fe40005000000 */
[----:B------:R-:W-:Y:S01]  /*8b60*/  ISETP.GE.AND P2, PT, R12, UR31, PT ;  /* 0x0000001f0c007c0c */ /* 0x000fe2000bf46270 */
[----:B------:R-:W-:Y:S01]  /*8b70*/  VIADD R12, R4, 0x70 ;  /* 0x00000070040c7836 */ /* 0x000fe20000000000 */
[----:B------:R-:W-:Y:S02]  /*8b80*/  FSEL R78, R78, -INF , !P1 ;  /* 0xff8000004e4e7808 */ /* 0x000fe40004800000 */
[----:B------:R-:W-:-:S02]  /*8b90*/  FMNMX R5, R75, R10, !PT ;  /* 0x0000000a4b057209 */ /* 0x000fc40007800000 */
[----:B------:R-:W-:Y:S02]  /*8ba0*/  FSEL R65, R65, -INF , !P3 ;  /* 0xff80000041417808 */ /* 0x000fe40005800000 */
[----:B------:R-:W-:Y:S02]  /*8bb0*/  IADD3 R19, R4, 0x71, RZ ;  /* 0x0000007104137810 */ /* 0x000fe40007ffe0ff */
[----:B------:R-:W-:Y:S02]  /*8bc0*/  FSEL R79, R79, -INF , !P2 ;  /* 0xff8000004f4f7808 */ /* 0x000fe40005000000 */
[----:B------:R-:W-:Y:S02]  /*8bd0*/  FMNMX R10, R78, R5, !PT ;  /* 0x000000054e0a7209 */ /* 0x000fe40007800000 */
[----:B------:R-:W-:Y:S02]  /*8be0*/  ISETP.GE.AND P3, PT, R12, UR31, PT ;  /* 0x0000001f0c007c0c */ /* 0x000fe4000bf66270 */
[----:B------:R-:W-:-:S02]  /*8bf0*/  FSEL R64, R64, -INF , !P4 ;  /* 0xff80000040407808 */ /* 0x000fc40006000000 */
[----:B------:R-:W-:Y:S02]  /*8c00*/  IADD3 R20, R4, 0x78, RZ ;  /* 0x0000007804147810 */ /* 0x000fe40007ffe0ff */
[----:B------:R-:W-:Y:S02]  /*8c10*/  FSEL R82, R82, -INF , !P3 ;  /* 0xff80000052527808 */ /* 0x000fe40005800000 */
[----:B------:R-:W-:Y:S02]  /*8c20*/  FMNMX R5, R79, R10, !PT ;  /* 0x0000000a4f057209 */ /* 0x000fe40007800000 */
[----:B------:R-:W-:Y:S02]  /*8c30*/  ISETP.GE.AND P4, PT, R19, UR31, PT ;  /* 0x0000001f13007c0c */ /* 0x000fe4000bf86270 */
[----:B------:R-:W-:Y:S02]  /*8c40*/  FMNMX R10, R82, R5, !PT ;  /* 0x00000005520a7209 */ /* 0x000fe40007800000 */
[----:B------:R-:W-:-:S02]  /*8c50*/  FSEL R83, R83, -INF , !P4 ;  /* 0xff80000053537808 */ /* 0x000fc40006000000 */
[----:B------:R-:W-:Y:S02]  /*8c60*/  ISETP.GE.AND P5, PT, R20, UR31, PT ;  /* 0x0000001f14007c0c */ /* 0x000fe4000bfa6270 */
[----:B------:R-:W-:Y:S02]  /*8c70*/  FSEL R61, R61, -INF , !P6 ;  /* 0xff8000003d3d7808 */ /* 0x000fe40007000000 */
[----:B------:R-:W-:Y:S02]  /*8c80*/  FSEL R86, R86, -INF , !P5 ;  /* 0xff80000056567808 */ /* 0x000fe40006800000 */
[----:B------:R-:W-:Y:S02]  /*8c90*/  FMNMX R5, R83, R10, !PT ;  /* 0x0000000a53057209 */ /* 0x000fe40007800000 */
[----:B------:R-:W-:Y:S02]  /*8ca0*/  ISETP.GE.AND P6, PT, R21, UR31, PT ;  /* 0x0000001f15007c0c */ /* 0x000fe4000bfc6270 */
[----:B------:R-:W-:-:S02]  /*8cb0*/  FMNMX R10, R86, R5, !PT ;  /* 0x00000005560a7209 */ /* 0x000fc40007800000 */
[----:B------:R-:W-:Y:S02]  /*8cc0*/  FSEL R87, R87, -INF , !P6 ;  /* 0xff80000057577808 */ /* 0x000fe40007000000 */
[----:B------:R-:W-:Y:S02]  /*8cd0*/  P2R R15, PR, RZ, 0x4 ;  /* 0x00000004ff0f7803 */ /* 0x000fe40000000000 */
[----:B------:R-:W-:Y:S02]  /*8ce0*/  FMNMX R10, R87, R10, !PT ;  /* 0x0000000a570a7209 */ /* 0x000fe40007800000 */
[----:B------:R-:W-:Y:S02]  /*8cf0*/  P2R R17, PR, RZ, 0x1 ;  /* 0x00000001ff117803 */ /* 0x000fe40000000000 */
[----:B------:R-:W-:Y:S01]  /*8d00*/  P2R R16, PR, RZ, 0x2 ;  /* 0x00000002ff107803 */ /* 0x000fe20000000000 */
[----:B------:R-:W1:Y:S01]  /*8d10*/  SHFL.BFLY PT, R5, R10, 0x1, 0x1f ;  /* 0x0c201f000a057f89 */ /* 0x000e6200000e0000 */
[----:B------:R-:W-:-:S02]  /*8d20*/  ISETP.GE.AND P0, PT, R18, UR31, PT ;  /* 0x0000001f12007c0c */ /* 0x000fc4000bf06270 */
[----:B------:R-:W-:Y:S02]  /*8d30*/  ISETP.GE.AND P1, PT, R11, UR31, PT ;  /* 0x0000001f0b007c0c */ /* 0x000fe4000bf26270 */
[----:B------:R-:W-:Y:S02]  /*8d40*/  FSEL R72, R72, -INF , !P0 ;  /* 0xff80000048487808 */ /* 0x000fe40004000000 */
[----:B------:R-:W-:Y:S02]  /*8d50*/  ISETP.NE.AND P0, PT, R17, RZ, PT ;  /* 0x000000ff1100720c */ /* 0x000fe40003f05270 */
[----:B------:R-:W-:Y:S02]  /*8d60*/  FSEL R69, R69, -INF , !P1 ;  /* 0xff80000045457808 */ /* 0x000fe40004800000 */
[----:B------:R-:W-:Y:S02]  /*8d70*/  FSEL R73, R73, -INF , !P0 ;  /* 0xff80000049497808 */ /* 0x000fe40004000000 */
[----:B------:R-:W-:-:S02]  /*8d80*/  ISETP.NE.AND P0, PT, R14, RZ, PT ;  /* 0x000000ff0e00720c */ /* 0x000fc40003f05270 */
[----:B------:R-:W-:Y:S02]  /*8d90*/  ISETP.NE.AND P1, PT, R16, RZ, PT ;  /* 0x000000ff1000720c */ /* 0x000fe40003f25270 */
[----:B------:R-:W-:Y:S02]  /*8da0*/  FSEL R80, R80, -INF , !P3 ;  /* 0xff80000050507808 */ /* 0x000fe40005800000 */
[----:B------:R-:W-:Y:S02]  /*8db0*/  FSEL R76, R76, -INF , !P1 ;  /* 0xff8000004c4c7808 */ /* 0x000fe40004800000 */
[----:B------:R-:W-:Y:S02]  /*8dc0*/  ISETP.NE.AND P1, PT, R13, RZ, PT ;  /* 0x000000ff0d00720c */ /* 0x000fe40003f25270 */
[----:B------:R-:W-:Y:S02]  /*8dd0*/  FSEL R81, R81, -INF , !P4 ;  /* 0xff80000051517808 */ /* 0x000fe40006000000 */
[----:B-1----:R-:W-:-:S02]  /*8de0*/  FMNMX R12, R10, R5, !PT ;  /* 0x000000050a0c7209 */ /* 0x002fc40007800000 */
[----:B------:R-:W-:Y:S02]  /*8df0*/  FMNMX R10, R24, R9, !PT ;  /* 0x00000009180a7209 */ /* 0x000fe40007800000 */
[----:B------:R-:W-:Y:S01]  /*8e00*/  FSEL R84, R84, -INF , !P5 ;  /* 0xff80000054547808 */ /* 0x000fe20006800000 */
[----:B------:R-:W1:Y:S01]  /*8e10*/  SHFL.BFLY PT, R5, R12, 0x2, 0x1f ;  /* 0x0c401f000c057f89 */ /* 0x000e6200000e0000 */
[----:B------:R-:W-:Y:S02]  /*8e20*/  FSEL R85, R85, -INF , !P6 ;  /* 0xff80000055557808 */ /* 0x000fe40007000000 */
[----:B-1----:R-:W-:-:S04]  /*8e30*/  FMNMX R5, R12, R5, !PT ;  /* 0x000000050c057209 */ /* 0x002fc80007800000 */
[----:B------:R-:W-:-:S04]  /*8e40*/  FSETP.NEU.AND P2, PT, R5, -INF , PT ;  /* 0xff8000000500780b */ /* 0x000fc80003f4d000 */
[----:B------:R-:W-:Y:S02]  /*8e50*/  FSEL R11, R5, RZ, P2 ;  /* 0x000000ff050b7208 */ /* 0x000fe40001000000 */
[----:B------:R-:W-:-:S03]  /*8e60*/  ISETP.NE.AND P2, PT, R15, RZ, PT ;  /* 0x000000ff0f00720c */ /* 0x000fc60003f45270 */
[----:B------:R-:W-:Y:S01]  /*8e70*/  FMUL R128, R11, UR29 ;  /* 0x0000001d0b807c20 */ /* 0x000fe20008400000 */
[----:B------:R-:W-:-:S03]  /*8e80*/  FSEL R77, R77, -INF , !P2 ;  /* 0xff8000004d4d7808 */ /* 0x000fc60005000000 */
[--C-:B------:R-:W-:Y:S01]  /*8e90*/  FFMA R14, R3, UR29, -R128.reuse ;  /* 0x0000001d030e7c23 */ /* 0x100fe20008000880 */
[----:B------:R-:W-:Y:S01]  /*8ea0*/  FMNMX R3, R25, R10, !PT ;  /* 0x0000000a19037209 */ /* 0x000fe20007800000 */
[--C-:B------:R-:W-:Y:S01]  /*8eb0*/  FFMA R13, R27, UR29, -R128.reuse ;  /* 0x0000001d1b0d7c23 */ /* 0x100fe20008000880 */
[--C-:B------:R-:W-:Y:S01]  /*8ec0*/  FFMA R15, R35, UR29, -R128.reuse ;  /* 0x0000001d230f7c23 */ /* 0x100fe20008000880 */
        /* <DEDUP_REMOVED lines=14> */
[----:B------:R-:W-:Y:S01]  /*8fb0*/  @!P2 FMUL R14, R14, 0.5 ;  /* 0x3f0000000e0ea820 */ /* 0x000fe20000400000 */
[----:B------:R-:W-:Y:S01]  /*8fc0*/  FMNMX R3, R33, R10, !PT ;  /* 0x0000000a21037209 */ /* 0x000fe20007800000 */
[--C-:B------:R-:W-:Y:S01]  /*8fd0*/  FFMA R43, R43, UR29, -R128.reuse ;  /* 0x0000001d2b2b7c23 */ /* 0x100fe20008000880 */
[----:B------:R-:W-:Y:S01]  /*8fe0*/  FSETP.GEU.AND P6, PT, R34, -126, PT ;  /* 0xc2fc00002200780b */ /* 0x000fe20003fce000 */
[----:B------:R-:W1:Y:S01]  /*8ff0*/  MUFU.EX2 R10, R14 ;  /* 0x0000000e000a7308 */ /* 0x000e620000000800 */
[----:B------:R-:W-:Y:S01]  /*9000*/  @!P3 FMUL R13, R13, 0.5 ;  /* 0x3f0000000d0db820 */ /* 0x000fe20000400000 */
[----:B------:R-:W-:Y:S01]  /*9010*/  FMNMX R12, R36, R3, !PT ;  /* 0x00000003240c7209 */ /* 0x000fe20007800000 */
[--C-:B------:R-:W-:Y:S01]  /*9020*/  FFMA R47, R47, UR29, -R128.reuse ;  /* 0x0000001d2f2f7c23 */ /* 0x100fe20008000880 */
[----:B------:R-:W-:Y:S01]  /*9030*/  @!P4 FMUL R27, R27, 0.5 ;  /* 0x3f0000001b1bc820 */ /* 0x000fe20000400000 */
[--C-:B------:R-:W-:Y:S01]  /*9040*/  FFMA R42, R55, UR29, -R128.reuse ;  /* 0x0000001d372a7c23 */ /* 0x100fe20008000880 */
[----:B------:R-:W-:Y:S01]  /*9050*/  FMNMX R3, R37, R12, !PT ;  /* 0x0000000c25037209 */ /* 0x000fe20007800000 */
[--C-:B------:R-:W-:Y:S01]  /*9060*/  FFMA R19, R50, UR29, -R128.reuse ;  /* 0x0000001d32137c23 */ /* 0x100fe20008000880 */
[----:B------:R-:W2:Y:S01]  /*9070*/  MUFU.EX2 R13, R13 ;  /* 0x0000000d000d7308 */ /* 0x000ea20000000800 */
[----:B------:R-:W-:Y:S01]  /*9080*/  @!P5 FMUL R31, R31, 0.5 ;  /* 0x3f0000001f1fd820 */ /* 0x000fe20000400000 */
[----:B------:R-:W-:Y:S01]  /*9090*/  FMNMX R12, R40, R3, !PT ;  /* 0x00000003280c7209 */ /* 0x000fe20007800000 */
[--C-:B------:R-:W-:Y:S01]  /*90a0*/  FFMA R51, R51, UR29, -R128.reuse ;  /* 0x0000001d33337c23 */ /* 0x100fe20008000880 */
[----:B------:R-:W-:Y:S01]  /*90b0*/  @!P6 FMUL R34, R34, 0.5 ;  /* 0x3f0000002222e820 */ /* 0x000fe20000400000 */
[--C-:B------:R-:W-:Y:S01]  /*90c0*/  FFMA R21, R58, UR29, -R128.reuse ;  /* 0x0000001d3a157c23 */ /* 0x100fe20008000880 */
[----:B------:R-:W-:Y:S01]  /*90d0*/  FMNMX R3, R41, R12, !PT ;  /* 0x0000000c29037209 */ /* 0x000fe20007800000 */
[--C-:B------:R-:W-:Y:S01]  /*90e0*/  FFMA R23, R66, UR29, -R128.reuse ;  /* 0x0000001d42177c23 */ /* 0x100fe20008000880 */
[----:B------:R-:W3:Y:S01]  /*90f0*/  MUFU.EX2 R27, R27 ;  /* 0x0000001b001b7308 */ /* 0x000ee20000000800 */
[----:B-1----:R-:W-:Y:S01]  /*9100*/  @!P2 FMUL R10, R10, R10 ;  /* 0x0000000a0a0aa220 */ /* 0x002fe20000400000 */
[----:B------:R-:W-:Y:S01]  /*9110*/  FSETP.GEU.AND P2, PT, R15, -126, PT ;  /* 0xc2fc00000f00780b */ /* 0x000fe20003f4e000 */
[--C-:B------:R-:W-:Y:S01]  /*9120*/  FFMA R46, R59, UR29, -R128.reuse ;  /* 0x0000001d3b2e7c23 */ /* 0x100fe20008000880 */
[----:B------:R-:W-:Y:S01]  /*9130*/  FMNMX R14, R44, R3, !PT ;  /* 0x000000032c0e7209 */ /* 0x000fe20007800000 */
[--C-:B------:R-:W-:Y:S01]  /*9140*/  FFMA R50, R62, UR29, -R128.reuse ;  /* 0x0000001d3e327c23 */ /* 0x100fe20008000880 */
[--C-:B------:R-:W-:Y:S01]  /*9150*/  FFMA R58, R70, UR29, -R128.reuse ;  /* 0x0000001d463a7c23 */ /* 0x100fe20008000880 */
[--C-:B------:R-:W-:Y:S01]  /*9160*/  FFMA R62, R74, UR29, -R128.reuse ;  /* 0x0000001d4a3e7c23 */ /* 0x100fe20008000880 */
[----:B------:R-:W1:Y:S01]  /*9170*/  MUFU.EX2 R12, R31 ;  /* 0x0000001f000c7308 */ /* 0x000e620000000800 */
[----:B--2---:R-:W-:Y:S01]  /*9180*/  @!P3 FMUL R13, R13, R13 ;  /* 0x0000000d0d0db220 */ /* 0x004fe20000400000 */
[----:B------:R-:W-:Y:S01]  /*9190*/  FSETP.GEU.AND P3, PT, R38, -126, PT ;  /* 0xc2fc00002600780b */ /* 0x000fe20003f6e000 */
[--C-:B------:R-:W-:Y:S01]  /*91a0*/  FFMA R66, R78, UR29, -R128.reuse ;  /* 0x0000001d4e427c23 */ /* 0x100fe20008000880 */
[----:B------:R-:W-:Y:S01]  /*91b0*/  FMNMX R3, R45, R14, !PT ;  /* 0x0000000e2d037209 */ /* 0x000fe20007800000 */
[--C-:B------:R-:W-:Y:S01]  /*91c0*/  FFMA R59, R83, UR29, -R128.reuse ;  /* 0x0000001d533b7c23 */ /* 0x100fe20008000880 */
[--C-:B------:R-:W-:Y:S01]  /*91d0*/  FFMA R55, R79, UR29, -R128.reuse ;  /* 0x0000001d4f377c23 */ /* 0x100fe20008000880 */
[----:B------:R-:W-:Y:S01]  /*91e0*/  @!P2 FMUL R15, R15, 0.5 ;  /* 0x3f0000000f0fa820 */ /* 0x000fe20000400000 */
[----:B------:R-:W2:Y:S01]  /*91f0*/  MUFU.EX2 R14, R34 ;  /* 0x00000022000e7308 */ /* 0x000ea20000000800 */
[----:B------:R-:W-:Y:S01]  /*9200*/  FMNMX R16, R48, R3, !PT ;  /* 0x0000000330107209 */ /* 0x000fe20007800000 */
[----:B---3--:R-:W-:Y:S01]  /*9210*/  @!P4 FMUL R27, R27, R27 ;  /* 0x0000001b1b1bc220 */ /* 0x008fe20000400000 */
[----:B------:R-:W-:Y:S01]  /*9220*/  FSETP.GEU.AND P4, PT, R39, -126, PT ;  /* 0xc2fc00002700780b */ /* 0x000fe20003f8e000 */
[--C-:B------:R-:W-:Y:S01]  /*9230*/  FFMA R70, R82, UR29, -R128.reuse ;  /* 0x0000001d52467c23 */ /* 0x100fe20008000880 */
[----:B------:R-:W-:Y:S01]  /*9240*/  FMNMX R3, R49, R16, !PT ;  /* 0x0000001031037209 */ /* 0x000fe20007800000 */
[----:B------:R-:W-:Y:S01]  /*9250*/  FFMA R74, R86, UR29, -R128 ;  /* 0x0000001d564a7c23 */ /* 0x000fe20008000880 */
[----:B------:R-:W-:Y:S01]  /*9260*/  @!P3 FMUL R38, R38, 0.5 ;  /* 0x3f0000002626b820 */ /* 0x000fe20000400000 */
[----:B------:R-:W3:Y:S01]  /*9270*/  MUFU.EX2 R15, R15 ;  /* 0x0000000f000f7308 */ /* 0x000ee20000000800 */
[----:B-1----:R-:W-:Y:S01]  /*9280*/  @!P5 FMUL R12, R12, R12 ;  /* 0x0000000c0c0cd220 */ /* 0x002fe20000400000 */
[----:B------:R-:W-:-:S02]  /*9290*/  FSETP.GEU.AND P5, PT, R17, -126, PT ;  /* 0xc2fc00001100780b */ /* 0x000fc40003fae000 */
[----:B------:R-:W-:-:S04]  /*92a0*/  FMNMX R16, R52, R3, !PT ;  /* 0x0000000334107209 */ /* 0x000fc80007800000 */
[----:B------:R-:W1:Y:S01]  /*92b0*/  MUFU.EX2 R31, R38 ;  /* 0x00000026001f7308 */ /* 0x000e620000000800 */
[----:B------:R-:W-:Y:S01]  /*92c0*/  FMNMX R3, R53, R16, !PT ;  /* 0x0000001035037209 */ /* 0x000fe20007800000 */
[----:B--2---:R-:W-:Y:S01]  /*92d0*/  @!P6 FMUL R14, R14, R14 ;  /* 0x0000000e0e0ee220 */ /* 0x004fe20000400000 */
[----:B------:R-:W-:Y:S01]  /*92e0*/  FSETP.GEU.AND P6, PT, R43, -126, PT ;  /* 0xc2fc00002b00780b */ /* 0x000fe20003fce000 */
[----:B------:R-:W-:Y:S01]  /*92f0*/  @!P4 FMUL R39, R39, 0.5 ;  /* 0x3f0000002727c820 */ /* 0x000fe20000400000 */
[----:B------:R-:W-:Y:S02]  /*9300*/  FMNMX R18, R56, R3, !PT ;  /* 0x0000000338127209 */ /* 0x000fe40007800000 */
[----:B------:R-:W-:Y:S01]  /*9310*/  @!P5 FMUL R17, R17, 0.5 ;  /* 0x3f0000001111d820 */ /* 0x000fe20000400000 */
[----:B------:R2:W4:Y:S01]  /*9320*/  MUFU.EX2 R16, R39 ;  /* 0x0000002700107308 */ /* 0x0005220000000800 */
[----:B---3--:R-:W-:Y:S01]  /*9330*/  @!P2 FMUL R15, R15, R15 ;  /* 0x0000000f0f0fa220 */ /* 0x008fe20000400000 */
[----:B------:R-:W-:-:S02]  /*9340*/  FSETP.GEU.AND P2, PT, R35, -126, PT ;  /* 0xc2fc00002300780b */ /* 0x000fc40003f4e000 */
[----:B------:R-:W-:-:S04]  /*9350*/  FMNMX R3, R57, R18, !PT ;  /* 0x0000001239037209 */ /* 0x000fc80007800000 */
[----:B------:R-:W3:Y:S01]  /*9360*/  MUFU.EX2 R17, R17 ;  /* 0x0000001100117308 */ /* 0x000ee20000000800 */
[----:B------:R-:W-:Y:S01]  /*9370*/  FMNMX R18, R60, R3, !PT ;  /* 0x000000033c127209 */ /* 0x000fe20007800000 */
[----:B------:R-:W-:Y:S01]  /*9380*/  @!P6 FMUL R43, R43, 0.5 ;  /* 0x3f0000002b2be820 */ /* 0x000fe20000400000 */
[----:B-1----:R-:W-:Y:S01]  /*9390*/  @!P3 FMUL R31, R31, R31 ;  /* 0x0000001f1f1fb220 */ /* 0x002fe20000400000 */
[----:B------:R-:W-:Y:S01]  /*93a0*/  FSETP.GEU.AND P3, PT, R47, -126, PT ;  /* 0xc2fc00002f00780b */ /* 0x000fe20003f6e000 */
[--C-:B--2---:R-:W-:Y:S01]  /*93b0*/  FFMA R39, R54, UR29, -R128.reuse ;  /* 0x0000001d36277c23 */ /* 0x104fe20008000880 */
[----:B------:R-:W-:Y:S01]  /*93c0*/  FMNMX R3, R61, R18, !PT ;  /* 0x000000123d037209 */ /* 0x000fe20007800000 */
[----:B------:R-:W-:Y:S01]  /*93d0*/  @!P2 FMUL R35, R35, 0.5 ;  /* 0x3f0000002323a820 */ /* 0x000fe20000400000 */
[----:B------:R1:W2:Y:S01]  /*93e0*/  MUFU.EX2 R18, R43 ;  /* 0x0000002b00127308 */ /* 0x0002a20000000800 */
[----:B----4-:R-:W-:Y:S01]  /*93f0*/  @!P4 FMUL R16, R16, R16 ;  /* 0x000000101010c220 */ /* 0x010fe20000400000 */
[----:B------:R-:W-:Y:S01]  /*9400*/  FMNMX R20, R64, R3, !PT ;  /* 0x0000000340147209 */ /* 0x000fe20007800000 */
[----:B------:R-:W-:Y:S01]  /*9410*/  FFMA R54, R67, UR29, -R128 ;  /* 0x0000001d43367c23 */ /* 0x000fe20008000880 */
[----:B------:R-:W-:-:S02]  /*9420*/  FSETP.GEU.AND P4, PT, R19, -126, PT ;  /* 0xc2fc00001300780b */ /* 0x000fc40003f8e000 */
[----:B------:R-:W-:Y:S02]  /*9430*/  FMNMX R3, R65, R20, !PT ;  /* 0x0000001441037209 */ /* 0x000fe40007800000 */
[----:B------:R-:W4:Y:S01]  /*9440*/  MUFU.EX2 R35, R35 ;  /* 0x0000002300237308 */ /* 0x000f220000000800 */
[----:B---3--:R-:W-:Y:S01]  /*9450*/  @!P5 FMUL R17, R17, R17 ;  /* 0x000000111111d220 */ /* 0x008fe20000400000 */
[----:B------:R-:W-:Y:S01]  /*9460*/  @!P3 FMUL R47, R47, 0.5 ;  /* 0x3f0000002f2fb820 */ /* 0x000fe20000400000 */
[----:B------:R-:W-:Y:S01]  /*9470*/  FSETP.GEU.AND P5, PT, R51, -126, PT ;  /* 0xc2fc00003300780b */ /* 0x000fe20003fae000 */
[--C-:B-1----:R-:W-:Y:S01]  /*9480*/  FFMA R43, R63, UR29, -R128.reuse ;  /* 0x0000001d3f2b7c23 */ /* 0x102fe20008000880 */
[----:B------:R-:W-:Y:S01]  /*9490*/  FMNMX R22, R68, R3, !PT ;  /* 0x0000000344167209 */ /* 0x000fe20007800000 */
[----:B------:R-:W-:Y:S02]  /*94a0*/  FFMA R63, R87, UR29, -R128 ;  /* 0x0000001d573f7c23 */ /* 0x000fe40008000880 */
[----:B------:R1:W3:Y:S01]  /*94b0*/  MUFU.EX2 R20, R47 ;  /* 0x0000002f00147308 */ /* 0x0002e20000000800 */
[----:B------:R-:W-:Y:S01]  /*94c0*/  FMNMX R3, R69, R22, !PT ;  /* 0x0000001645037209 */ /* 0x000fe20007800000 */
[----:B--2---:R-:W-:Y:S01]  /*94d0*/  @!P6 FMUL R18, R18, R18 ;  /* 0x000000121212e220 */ /* 0x004fe20000400000 */
[----:B------:R-:W-:Y:S01]  /*94e0*/  FSETP.GEU.AND P6, PT, R39, -126, PT ;  /* 0xc2fc00002700780b */ /* 0x000fe20003fce000 */
[----:B------:R-:W-:Y:S01]  /*94f0*/  @!P4 FMUL R19, R19, 0.5 ;  /* 0x3f0000001313c820 */ /* 0x000fe20000400000 */
[----:B------:R-:W-:-:S03]  /*9500*/  FMNMX R22, R72, R3, !PT ;  /* 0x0000000348167209 */ /* 0x000fc60007800000 */
[----:B------:R-:W-:Y:S01]  /*9510*/  @!P5 FMUL R51, R51, 0.5 ;  /* 0x3f0000003333d820 */ /* 0x000fe20000400000 */
[----:B----4-:R-:W-:Y:S01]  /*9520*/  @!P2 FMUL R35, R35, R35 ;  /* 0x000000232323a220 */ /* 0x010fe20000400000 */
[----:B------:R-:W-:Y:S01]  /*9530*/  FSETP.GEU.AND P2, PT, R42, -126, PT ;  /* 0xc2fc00002a00780b */ /* 0x000fe20003f4e000 */
[----:B------:R-:W2:Y:S01]  /*9540*/  MUFU.EX2 R19, R19 ;  /* 0x0000001300137308 */ /* 0x000ea20000000800 */
[----:B------:R-:W-:Y:S01]  /*9550*/  FMNMX R3, R73, R22, !PT ;  /* 0x0000001649037209 */ /* 0x000fe20007800000 */
[----:B-1----:R-:W-:-:S03]  /*9560*/  FFMA R47, R71, UR29, -R128 ;  /* 0x0000001d472f7c23 */ /* 0x002fc60008000880 */
[----:B------:R-:W-:Y:S01]  /*9570*/  @!P6 FMUL R39, R39, 0.5 ;  /* 0x3f0000002727e820 */ /* 0x000fe20000400000 */
[----:B---3--:R-:W-:Y:S01]  /*9580*/  @!P3 FMUL R20, R20, R20 ;  /* 0x000000141414b220 */ /* 0x008fe20000400000 */
[----:B------:R-:W-:Y:S01]  /*9590*/  FSETP.GEU.AND P3, PT, R21, -126, PT ;  /* 0xc2fc00001500780b */ /* 0x000fe20003f6e000 */
[----:B------:R1:W3:Y:S01]  /*95a0*/  MUFU.EX2 R22, R51 ;  /* 0x0000003300167308 */ /* 0x0002e20000000800 */
[----:B------:R-:W-:-:S03]  /*95b0*/  FMNMX R26, R76, R3, !PT ;  /* 0x000000034c1a7209 */ /* 0x000fc60007800000 */
[----:B------:R-:W-:Y:S01]  /*95c0*/  @!P2 FMUL R42, R42, 0.5 ;  /* 0x3f0000002a2aa820 */ /* 0x000fe20000400000 */
[----:B------:R-:W-:-:S03]  /*95d0*/  FMNMX R3, R77, R26, !PT ;  /* 0x0000001a4d037209 */ /* 0x000fc60007800000 */
[----:B------:R-:W4:Y:S01]  /*95e0*/  MUFU.EX2 R39, R39 ;  /* 0x0000002700277308 */ /* 0x000f220000000800 */
[----:B--2---:R-:W-:Y:S01]  /*95f0*/  @!P4 FMUL R19, R19, R19 ;  /* 0x000000131313c220 */ /* 0x004fe20000400000 */
[----:B------:R-:W-:Y:S01]  /*9600*/  FSETP.GEU.AND P4, PT, R46, -126, PT ;  /* 0xc2fc00002e00780b */ /* 0x000fe20003f8e000 */
[----:B-1----:R-:W-:Y:S01]  /*9610*/  FFMA R51, R75, UR29, -R128 ;  /* 0x0000001d4b337c23 */ /* 0x002fe20008000880 */
[----:B------:R-:W-:Y:S01]  /*9620*/  @!P3 FMUL R21, R21, 0.5 ;  /* 0x3f0000001515b820 */ /* 0x000fe20000400000 */
[----:B------:R-:W-:-:S03]  /*9630*/  FMNMX R26, R80, R3, !PT ;  /* 0x00000003501a7209 */ /* 0x000fc60007800000 */
[----:B------:R-:W1:Y:S01]  /*9640*/  MUFU.EX2 R42, R42 ;  /* 0x0000002a002a7308 */ /* 0x000e620000000800 */
[----:B---3--:R-:W-:Y:S01]  /*9650*/  @!P5 FMUL R22, R22, R22 ;  /* 0x000000161616d220 */ /* 0x008fe20000400000 */
[----:B------:R-:W-:Y:S02]  /*9660*/  FSETP.GEU.AND P5, PT, R50, -126, PT ;  /* 0xc2fc00003200780b */ /* 0x000fe40003fae000 */
[----:B------:R-:W-:-:S03]  /*9670*/  FMNMX R3, R81, R26, !PT ;  /* 0x0000001a51037209 */ /* 0x000fc60007800000 */
[----:B------:R-:W-:Y:S01]  /*9680*/  @!P4 FMUL R46, R46, 0.5 ;  /* 0x3f0000002e2ec820 */ /* 0x000fe20000400000 */
[----:B------:R-:W2:Y:S01]  /*9690*/  MUFU.EX2 R21, R21 ;  /* 0x0000001500157308 */ /* 0x000ea20000000800 */
[----:B----4-:R-:W-:Y:S01]  /*96a0*/  @!P6 FMUL R39, R39, R39 ;  /* 0x000000272727e220 */ /* 0x010fe20000400000 */
[----:B------:R-:W-:Y:S02]  /*96b0*/  FSETP.GEU.AND P6, PT, R43, -126, PT ;  /* 0xc2fc00002b00780b */ /* 0x000fe40003fce000 */
[----:B------:R-:W-:-:S03]  /*96c0*/  FMNMX R26, R84, R3, !PT ;  /* 0x00000003541a7209 */ /* 0x000fc60007800000 */
[----:B------:R-:W-:Y:S01]  /*96d0*/  @!P5 FMUL R50, R50, 0.5 ;  /* 0x3f0000003232d820 */ /* 0x000fe20000400000 */
[----:B------:R-:W3:Y:S01]  /*96e0*/  MUFU.EX2 R46, R46 ;  /* 0x0000002e002e7308 */ /* 0x000ee20000000800 */
[----:B-1----:R-:W-:Y:S01]  /*96f0*/  @!P2 FMUL R42, R42, R42 ;  /* 0x0000002a2a2aa220 */ /* 0x002fe20000400000 */
[----:B------:R-:W-:Y:S02]  /*9700*/  FSETP.GEU.AND P2, PT, R23, -126, PT ;  /* 0xc2fc00001700780b */ /* 0x000fe40003f4e000 */
[----:B------:R-:W-:-:S03]  /*9710*/  FMNMX R26, R85, R26, !PT ;  /* 0x0000001a551a7209 */ /* 0x000fc60007800000 */
[----:B------:R-:W-:Y:S01]  /*9720*/  @!P6 FMUL R43, R43, 0.5 ;  /* 0x3f0000002b2be820 */ /* 0x000fe20000400000 */
[----:B------:R-:W1:Y:S01]  /*9730*/  MUFU.EX2 R50, R50 ;  /* 0x0000003200327308 */ /* 0x000e620000000800 */
[----:B--2---:R-:W-:Y:S01]  /*9740*/  @!P3 FMUL R21, R21, R21 ;  /* 0x000000151515b220 */ /* 0x004fe20000400000 */
[----:B------:R-:W-:Y:S01]  /*9750*/  FSETP.GEU.AND P3, PT, R54, -126, PT ;  /* 0xc2fc00003600780b */ /* 0x000fe20003f6e000 */
[----:B------:R-:W2:Y:S04]  /*9760*/  SHFL.BFLY PT, R3, R26, 0x1, 0x1f ;  /* 0x0c201f001a037f89 */ /* 0x000ea800000e0000 */
[----:B------:R-:W-:Y:S01]  /*9770*/  @!P2 FMUL R23, R23, 0.5 ;  /* 0x3f0000001717a820 */ /* 0x000fe20000400000 */
[----:B------:R-:W4:Y:S01]  /*9780*/  MUFU.EX2 R43, R43 ;  /* 0x0000002b002b7308 */ /* 0x000f220000000800 */
[----:B---3--:R-:W-:Y:S01]  /*9790*/  @!P4 FMUL R46, R46, R46 ;  /* 0x0000002e2e2ec220 */ /* 0x008fe20000400000 */
[----:B------:R-:W-:-:S05]  /*97a0*/  FSETP.GEU.AND P4, PT, R58, -126, PT ;  /* 0xc2fc00003a00780b */ /* 0x000fca0003f8e000 */
[----:B------:R-:W-:Y:S01]  /*97b0*/  @!P3 FMUL R54, R54, 0.5 ;  /* 0x3f0000003636b820 */ /* 0x000fe20000400000 */
[----:B------:R-:W3:Y:S01]  /*97c0*/  MUFU.EX2 R23, R23 ;  /* 0x0000001700177308 */ /* 0x000ee20000000800 */
[----:B-1----:R-:W-:Y:S01]  /*97d0*/  @!P5 FMUL R50, R50, R50 ;  /* 0x000000323232d220 */ /* 0x002fe20000400000 */
[----:B------:R-:W-:-:S05]  /*97e0*/  FSETP.GEU.AND P5, PT, R47, -126, PT ;  /* 0xc2fc00002f00780b */ /* 0x000fca0003fae000 */
[----:B------:R-:W-:Y:S01]  /*97f0*/  @!P4 FMUL R58, R58, 0.5 ;  /* 0x3f0000003a3ac820 */ /* 0x000fe20000400000 */
[----:B------:R-:W1:Y:S01]  /*9800*/  MUFU.EX2 R54, R54 ;  /* 0x0000003600367308 */ /* 0x000e620000000800 */
[----:B----4-:R-:W-:Y:S01]  /*9810*/  @!P6 FMUL R43, R43, R43 ;  /* 0x0000002b2b2be220 */ /* 0x010fe20000400000 */
[----:B------:R-:W-:Y:S02]  /*9820*/  FSETP.GEU.AND P6, PT, R62, -126, PT ;  /* 0xc2fc00003e00780b */ /* 0x000fe40003fce000 */
[----:B--2---:R-:W-:-:S03]  /*9830*/  FMNMX R3, R26, R3, !PT ;  /* 0x000000031a037209 */ /* 0x004fc60007800000 */
[----:B------:R-:W-:Y:S01]  /*9840*/  @!P5 FMUL R47, R47, 0.5 ;  /* 0x3f0000002f2fd820 */ /* 0x000fe20000400000 */
[----:B------:R-:W2:Y:S01]  /*9850*/  MUFU.EX2 R58, R58 ;  /* 0x0000003a003a7308 */ /* 0x000ea20000000800 */
[----:B---3--:R-:W-:Y:S01]  /*9860*/  @!P2 FMUL R23, R23, R23 ;  /* 0x000000171717a220 */ /* 0x008fe20000400000 */
[----:B------:R-:W-:Y:S01]  /*9870*/  FSETP.GEU.AND P2, PT, R51, -126, PT ;  /* 0xc2fc00003300780b */ /* 0x000fe20003f4e000 */
[----:B------:R-:W3:Y:S04]  /*9880*/  SHFL.BFLY PT, R26, R3, 0x2, 0x1f ;  /* 0x0c401f00031a7f89 */ /* 0x000ee800000e0000 */
[----:B------:R-:W-:Y:S01]  /*9890*/  @!P6 FMUL R62, R62, 0.5 ;  /* 0x3f0000003e3ee820 */ /* 0x000fe20000400000 */
[----:B------:R-:W4:Y:S01]  /*98a0*/  MUFU.EX2 R47, R47 ;  /* 0x0000002f002f7308 */ /* 0x000f220000000800 */
[----:B-1----:R-:W-:Y:S01]  /*98b0*/  @!P3 FMUL R54, R54, R54 ;  /* 0x000000363636b220 */ /* 0x002fe20000400000 */
[----:B------:R-:W-:-:S05]  /*98c0*/  FSETP.GEU.AND P3, PT, R66, -126, PT ;  /* 0xc2fc00004200780b */ /* 0x000fca0003f6e000 */
[----:B------:R-:W-:Y:S01]  /*98d0*/  @!P2 FMUL R51, R51, 0.5 ;  /* 0x3f0000003333a820 */ /* 0x000fe20000400000 */
        /* <DEDUP_REMOVED lines=11> */
[----:B------:R-:W-:-:S04]  /*9990*/  FSETP.NEU.AND P6, PT, R3, -INF , PT ;  /* 0xff8000000300780b */ /* 0x000fc80003fcd000 */
[----:B------:R-:W-:Y:S01]  /*99a0*/  FSEL R34, R3, RZ, P6 ;  /* 0x000000ff03227208 */ /* 0x000fe20003000000 */
[----:B------:R-:W-:Y:S01]  /*99b0*/  @!P5 FMUL R70, R70, 0.5 ;  /* 0x3f0000004646d820 */ /* 0x000fe20000400000 */
[----:B------:R-:W1:Y:S01]  /*99c0*/  MUFU.EX2 R55, R55 ;  /* 0x0000003700377308 */ /* 0x000e620000000800 */
[----:B--2---:R-:W-:Y:S01]  /*99d0*/  @!P2 FMUL R51, R51, R51 ;  /* 0x000000333333a220 */ /* 0x004fe20000400000 */
[----:B------:R-:W-:Y:S01]  /*99e0*/  FSETP.GEU.AND P2, PT, R59, -126, PT ;  /* 0xc2fc00003b00780b */ /* 0x000fe20003f4e000 */
[----:B------:R-:W-:Y:S01]  /*99f0*/  FMUL R38, R34, UR29 ;  /* 0x0000001d22267c20 */ /* 0x000fe20008400000 */
[----:B------:R-:W-:Y:S01]  /*9a00*/  FSETP.GEU.AND P6, PT, R74, -126, PT ;  /* 0xc2fc00004a00780b */ /* 0x000fe20003fce000 */
[----:B------:R-:W-:Y:S01]  /*9a10*/  FADD R34, -R34, R9 ;  /* 0x0000000922227221 */ /* 0x000fe20000000100 */
[----:B------:R-:W-:Y:S01]  /*9a20*/  FADD R75, R18, R51 ;  /* 0x00000033124b7221 */ /* 0x000fe20000000000 */
[--C-:B------:R-:W-:Y:S01]  /*9a30*/  FFMA R26, R28, UR29, -R38.reuse ;  /* 0x0000001d1c1a7c23 */ /* 0x100fe20008000826 */
[----:B------:R-:W2:Y:S01]  /*9a40*/  MUFU.EX2 R70, R70 ;  /* 0x0000004600467308 */ /* 0x000ea20000000800 */
[----:B---3--:R-:W-:Y:S01]  /*9a50*/  @!P3 FMUL R66, R66, R66 ;  /* 0x000000424242b220 */ /* 0x008fe20000400000 */
[----:B------:R-:W-:Y:S01]  /*9a60*/  FSETP.GEU.AND P3, PT, R63, -126, PT ;  /* 0xc2fc00003f00780b */ /* 0x000fe20003f6e000 */
[--C-:B------:R-:W-:Y:S01]  /*9a70*/  FFMA R24, R24, UR29, -R38.reuse ;  /* 0x0000001d18187c23 */ /* 0x100fe20008000826 */
[--C-:B------:R-:W-:Y:S01]  /*9a80*/  FFMA R25, R25, UR29, -R38.reuse ;  /* 0x0000001d19197c23 */ /* 0x100fe20008000826 */
[--C-:B------:R-:W-:Y:S01]  /*9a90*/  FFMA R28, R32, UR29, -R38.reuse ;  /* 0x0000001d201c7c23 */ /* 0x100fe20008000826 */
[--C-:B------:R-:W-:Y:S01]  /*9aa0*/  FFMA R29, R29, UR29, -R38.reuse ;  /* 0x0000001d1d1d7c23 */ /* 0x100fe20008000826 */
[----:B------:R-:W-:Y:S01]  /*9ab0*/  @!P2 FMUL R59, R59, 0.5 ;  /* 0x3f0000003b3ba820 */ /* 0x000fe20000400000 */
[--C-:B------:R-:W-:Y:S01]  /*9ac0*/  FFMA R32, R33, UR29, -R38.reuse ;  /* 0x0000001d21207c23 */ /* 0x100fe20008000826 */
[----:B-1----:R-:W-:Y:S01]  /*9ad0*/  @!P4 FMUL R55, R55, R55 ;  /* 0x000000373737c220 */ /* 0x002fe20000400000 */
[----:B------:R-:W-:Y:S01]  /*9ae0*/  FSETP.GEU.AND P4, PT, R24, -126, PT ;  /* 0xc2fc00001800780b */ /* 0x000fe20003f8e000 */
[----:B------:R-:W-:Y:S01]  /*9af0*/  @!P6 FMUL R74, R74, 0.5 ;  /* 0x3f0000004a4ae820 */ /* 0x000fe20000400000 */
[--C-:B------:R-:W-:Y:S01]  /*9b00*/  FFMA R30, R36, UR29, -R38.reuse ;  /* 0x0000001d241e7c23 */ /* 0x100fe20008000826 */
[----:B------:R-:W1:Y:S01]  /*9b10*/  MUFU.EX2 R59, R59 ;  /* 0x0000003b003b7308 */ /* 0x000e620000000800 */
[--C-:B------:R-:W-:Y:S01]  /*9b20*/  FFMA R48, R48, UR29, -R38.reuse ;  /* 0x0000001d30307c23 */ /* 0x100fe20008000826 */
[----:B------:R-:W-:Y:S01]  /*9b30*/  @!P3 FMUL R63, R63, 0.5 ;  /* 0x3f0000003f3fb820 */ /* 0x000fe20000400000 */
[--C-:B------:R-:W-:Y:S01]  /*9b40*/  FFMA R40, R40, UR29, -R38.reuse ;  /* 0x0000001d28287c23 */ /* 0x100fe20008000826 */
[----:B--2---:R-:W-:Y:S01]  /*9b50*/  @!P5 FMUL R70, R70, R70 ;  /* 0x000000464646d220 */ /* 0x004fe20000400000 */
        /* <DEDUP_REMOVED lines=17> */
[--C-:B------:R-:W-:Y:S01]  /*9c70*/  FFMA R81, R81, UR29, -R38.reuse ;  /* 0x0000001d51517c23 */ /* 0x100fe20008000826 */
[--C-:B------:R-:W-:Y:S01]  /*9c80*/  FFMA R77, R77, UR29, -R38.reuse ;  /* 0x0000001d4d4d7c23 */ /* 0x100fe20008000826 */
[----:B------:R-:W1:Y:S01]  /*9c90*/  MUFU.EX2 R24, R24 ;  /* 0x0000001800187308 */ /* 0x000e620000000800 */
[----:B--2---:R-:W-:Y:S01]  /*9ca0*/  @!P3 FMUL R63, R63, R63 ;  /* 0x0000003f3f3fb220 */ /* 0x004fe20000400000 */
[----:B------:R-:W-:Y:S01]  /*9cb0*/  FSETP.GEU.AND P3, PT, R28, -126, PT ;  /* 0xc2fc00001c00780b */ /* 0x000fe20003f6e000 */
[----:B------:R-:W-:Y:S01]  /*9cc0*/  FFMA R84, R84, UR29, -R38 ;  /* 0x0000001d54547c23 */ /* 0x000fe20008000826 */
[----:B------:R-:W-:Y:S01]  /*9cd0*/  FADD R79, R22, R59 ;  /* 0x0000003b164f7221 */ /* 0x000fe20000000000 */
[----:B------:R-:W-:-:S02]  /*9ce0*/  FMUL R34, R34, UR29 ;  /* 0x0000001d22227c20 */ /* 0x000fc40008400000 */
[----:B------:R-:W-:Y:S01]  /*9cf0*/  @!P2 FMUL R26, R26, 0.5 ;  /* 0x3f0000001a1aa820 */ /* 0x000fe20000400000 */
[----:B------:R2:W4:Y:S01]  /*9d00*/  MUFU.EX2 R67, R25 ;  /* 0x0000001900437308 */ /* 0x0005220000000800 */
[----:B---3--:R-:W-:Y:S01]  /*9d10*/  @!P6 FMUL R74, R74, R74 ;  /* 0x0000004a4a4ae220 */ /* 0x008fe20000400000 */
[----:B------:R-:W-:-:S05]  /*9d20*/  FSETP.GEU.AND P6, PT, R29, -126, PT ;  /* 0xc2fc00001d00780b */ /* 0x000fca0003fce000 */
[----:B------:R-:W-:Y:S01]  /*9d30*/  @!P3 FMUL R28, R28, 0.5 ;  /* 0x3f0000001c1cb820 */ /* 0x000fe20000400000 */
[----:B------:R-:W3:Y:S01]  /*9d40*/  MUFU.EX2 R26, R26 ;  /* 0x0000001a001a7308 */ /* 0x000ee20000000800 */
[----:B--2---:R-:W-:Y:S01]  /*9d50*/  FFMA R25, R37, UR29, -R38 ;  /* 0x0000001d25197c23 */ /* 0x004fe20008000826 */
[----:B-1----:R-:W-:Y:S01]  /*9d60*/  @!P4 FMUL R24, R24, R24 ;  /* 0x000000181818c220 */ /* 0x002fe20000400000 */
[----:B------:R-:W-:-:S04]  /*9d70*/  FSETP.GEU.AND P4, PT, R32, -126, PT ;  /* 0xc2fc00002000780b */ /* 0x000fc80003f8e000 */
[----:B------:R-:W-:Y:S01]  /*9d80*/  @!P6 FMUL R29, R29, 0.5 ;  /* 0x3f0000001d1de820 */ /* 0x000fe20000400000 */
[----:B------:R-:W1:Y:S01]  /*9d90*/  MUFU.EX2 R28, R28 ;  /* 0x0000001c001c7308 */ /* 0x000e620000000800 */
[----:B----4-:R-:W-:Y:S01]  /*9da0*/  @!P5 FMUL R67, R67, R67 ;  /* 0x000000434343d220 */ /* 0x010fe20000400000 */
[----:B------:R-:W-:-:S06]  /*9db0*/  FSETP.GEU.AND P5, PT, R30, -126, PT ;  /* 0xc2fc00001e00780b */ /* 0x000fcc0003fae000 */
[----:B------:R2:W4:Y:S01]  /*9dc0*/  MUFU.EX2 R33, R29 ;  /* 0x0000001d00217308 */ /* 0x0005220000000800 */
[----:B---3--:R-:W-:Y:S01]  /*9dd0*/  @!P2 FMUL R26, R26, R26 ;  /* 0x0000001a1a1aa220 */ /* 0x008fe20000400000 */
[----:B------:R-:W-:Y:S01]  /*9de0*/  FSETP.GEU.AND P2, PT, R25, -126, PT ;  /* 0xc2fc00001900780b */ /* 0x000fe20003f4e000 */
[----:B------:R-:W-:-:S04]  /*9df0*/  @!P4 FMUL R32, R32, 0.5 ;  /* 0x3f0000002020c820 */ /* 0x000fc80000400000 */
[----:B------:R-:W-:Y:S01]  /*9e00*/  @!P5 FMUL R30, R30, 0.5 ;  /* 0x3f0000001e1ed820 */ /* 0x000fe20000400000 */
[----:B------:R-:W3:Y:S01]  /*9e10*/  MUFU.EX2 R37, R32 ;  /* 0x0000002000257308 */ /* 0x000ee20000000800 */
[----:B--2---:R-:W-:Y:S01]  /*9e20*/  FFMA R29, R41, UR29, -R38 ;  /* 0x0000001d291d7c23 */ /* 0x004fe20008000826 */
[----:B-1----:R-:W-:-:S04]  /*9e30*/  @!P3 FMUL R28, R28, R28 ;  /* 0x0000001c1c1cb220 */ /* 0x002fc80000400000 */
[----:B------:R-:W-:Y:S01]  /*9e40*/  FSETP.GEU.AND P3, PT, R29, -126, PT ;  /* 0xc2fc00001d00780b */ /* 0x000fe20003f6e000 */
        /* <DEDUP_REMOVED lines=9> */
[----:B------:R3:W5:Y:S01]  /*9ee0*/  MUFU.EX2 R45, R29 ;  /* 0x0000001d002d7308 */ /* 0x0007620000000800 */
[----:B-1----:R-:W-:Y:S01]  /*9ef0*/  @!P5 FMUL R30, R30, R30 ;  /* 0x0000001e1e1ed220 */ /* 0x002fe20000400000 */
[----:B------:R-:W-:Y:S01]  /*9f00*/  FSETP.GEU.AND P5, PT, R36, -126, PT ;  /* 0xc2fc00002400780b */ /* 0x000fe20003fae000 */
[----:B--2---:R-:W-:-:S04]  /*9f10*/  FFMA R25, R49, UR29, -R38 ;  /* 0x0000001d31197c23 */ /* 0x004fc80008000826 */
[----:B------:R-:W-:Y:S01]  /*9f20*/  @!P4 FMUL R44, R44, 0.5 ;  /* 0x3f0000002c2cc820 */ /* 0x000fe20000400000 */
[----:B------:R-:W1:Y:S01]  /*9f30*/  MUFU.EX2 R32, R40 ;  /* 0x0000002800207308 */ /* 0x000e620000000800 */
[----:B----4-:R-:W-:Y:S01]  /*9f40*/  @!P2 FMUL R41, R41, R41 ;  /* 0x000000292929a220 */ /* 0x010fe20000400000 */
[----:B------:R-:W-:Y:S01]  /*9f50*/  FSETP.GEU.AND P2, PT, R48, -126, PT ;  /* 0xc2fc00003000780b */ /* 0x000fe20003f4e000 */
[----:B---3--:R-:W-:-:S04]  /*9f60*/  FFMA R29, R53, UR29, -R38 ;  /* 0x0000001d351d7c23 */ /* 0x008fc80008000826 */
[----:B------:R-:W-:Y:S01]  /*9f70*/  @!P5 FMUL R36, R36, 0.5 ;  /* 0x3f0000002424d820 */ /* 0x000fe20000400000 */
[----:B------:R-:W2:Y:S01]  /*9f80*/  MUFU.EX2 R44, R44 ;  /* 0x0000002c002c7308 */ /* 0x000ea20000000800 */
[----:B-----5:R-:W-:Y:S01]  /*9f90*/  @!P3 FMUL R45, R45, R45 ;  /* 0x0000002d2d2db220 */ /* 0x020fe20000400000 */
[----:B------:R-:W-:-:S05]  /*9fa0*/  FSETP.GEU.AND P3, PT, R52, -126, PT ;  /* 0xc2fc00003400780b */ /* 0x000fca0003f6e000 */
[----:B------:R-:W-:Y:S01]  /*9fb0*/  @!P2 FMUL R48, R48, 0.5 ;  /* 0x3f0000003030a820 */ /* 0x000fe20000400000 */
[----:B------:R3:W4:Y:S01]  /*9fc0*/  MUFU.EX2 R49, R36 ;  /* 0x0000002400317308 */ /* 0x0007220000000800 */
[----:B-1----:R-:W-:Y:S01]  /*9fd0*/  @!P6 FMUL R32, R32, R32 ;  /* 0x000000202020e220 */ /* 0x002fe20000400000 */
[----:B------:R-:W-:-:S05]  /*9fe0*/  FSETP.GEU.AND P6, PT, R25, -126, PT ;  /* 0xc2fc00001900780b */ /* 0x000fca0003fce000 */
[----:B------:R-:W-:Y:S01]  /*9ff0*/  @!P3 FMUL R52, R52, 0.5 ;  /* 0x3f0000003434b820 */ /* 0x000fe20000400000 */
[----:B------:R-:W1:Y:S01]  /*a000*/  MUFU.EX2 R48, R48 ;  /* 0x0000003000307308 */ /* 0x000e620000000800 */
[----:B---3--:R-:W-:Y:S01]  /*a010*/  FFMA R36, R57, UR29, -R38 ;  /* 0x0000001d39247c23 */ /* 0x008fe20008000826 */
[----:B--2---:R-:W-:Y:S01]  /*a020*/  @!P4 FMUL R44, R44, R44 ;  /* 0x0000002c2c2cc220 */ /* 0x004fe20000400000 */
[----:B------:R-:W-:-:S04]  /*a030*/  FSETP.GEU.AND P4, PT, R29, -126, PT ;  /* 0xc2fc00001d00780b */ /* 0x000fc80003f8e000 */
[----:B------:R-:W-:Y:S01]  /*a040*/  @!P6 FMUL R25, R25, 0.5 ;  /* 0x3f0000001919e820 */ /* 0x000fe20000400000 */
[----:B------:R-:W2:Y:S01]  /*a050*/  MUFU.EX2 R52, R52 ;  /* 0x0000003400347308 */ /* 0x000ea20000000800 */
[----:B----4-:R-:W-:Y:S01]  /*a060*/  @!P5 FMUL R49, R49, R49 ;  /* 0x000000313131d220 */ /* 0x010fe20000400000 */
[----:B------:R-:W-:-:S06]  /*a070*/  FSETP.GEU.AND P5, PT, R56, -126, PT ;  /* 0xc2fc00003800780b */ /* 0x000fcc0003fae000 */
[----:B------:R-:W-:Y:S01]  /*a080*/  @!P4 FMUL R29, R29, 0.5 ;  /* 0x3f0000001d1dc820 */ /* 0x000fe20000400000 */
[----:B-1----:R-:W-:Y:S01]  /*a090*/  @!P2 FMUL R48, R48, R48 ;  /* 0x000000303030a220 */ /* 0x002fe20000400000 */
[----:B------:R-:W-:Y:S01]  /*a0a0*/  FSETP.GEU.AND P2, PT, R36, -126, PT ;  /* 0xc2fc00002400780b */ /* 0x000fe20003f4e000 */
[----:B------:R1:W3:Y:S04]  /*a0b0*/  MUFU.EX2 R53, R25 ;  /* 0x0000001900357308 */ /* 0x0002e80000000800 */
[----:B------:R-:W-:Y:S01]  /*a0c0*/  @!P5 FMUL R56, R56, 0.5 ;  /* 0x3f0000003838d820 */ /* 0x000fe20000400000 */
[----:B--2---:R-:W-:-:S03]  /*a0d0*/  @!P3 FMUL R52, R52, R52 ;  /* 0x000000343434b220 */ /* 0x004fc60000400000 */
[----:B------:R2:W4:Y:S01]  /*a0e0*/  MUFU.EX2 R57, R29 ;  /* 0x0000001d00397308 */ /* 0x0005220000000800 */
[----:B-1----:R-:W-:-:S03]  /*a0f0*/  FFMA R25, R61, UR29, -R38 ;  /* 0x0000001d3d197c23 */ /* 0x002fc60008000826 */
[----:B------:R-:W-:Y:S02]  /*a100*/  @!P2 FMUL R36, R36, 0.5 ;  /* 0x3f0000002424a820 */ /* 0x000fe40000400000 */
[----:B------:R-:W-:Y:S02]  /*a110*/  FSETP.GEU.AND P3, PT, R25, -126, PT ;  /* 0xc2fc00001900780b */ /* 0x000fe40003f6e000 */
[----:B------:R1:W5:Y:S01]  /*a120*/  MUFU.EX2 R40, R36 ;  /* 0x0000002400287308 */ /* 0x0003620000000800 */
[----:B--2---:R-:W-:Y:S01]  /*a130*/  FFMA R29, R65, UR29, -R38 ;  /* 0x0000001d411d7c23 */ /* 0x004fe20008000826 */
[----:B---3--:R-:W-:Y:S01]  /*a140*/  @!P6 FMUL R53, R53, R53 ;  /* 0x000000353535e220 */ /* 0x008fe20000400000 */
[----:B------:R-:W-:-:S05]  /*a150*/  FSETP.GEU.AND P6, PT, R60, -126, PT ;  /* 0xc2fc00003c00780b */ /* 0x000fca0003fce000 */
[----:B------:R-:W2:Y:S01]  /*a160*/  MUFU.EX2 R71, R56 ;  /* 0x0000003800477308 */ /* 0x000ea20000000800 */
[----:B----4-:R-:W-:Y:S01]  /*a170*/  @!P4 FMUL R57, R57, R57 ;  /* 0x000000393939c220 */ /* 0x010fe20000400000 */
[----:B------:R-:W-:Y:S01]  /*a180*/  FSETP.GEU.AND P4, PT, R64, -126, PT ;  /* 0xc2fc00004000780b */ /* 0x000fe20003f8e000 */
[----:B------:R-:W-:Y:S01]  /*a190*/  @!P3 FMUL R25, R25, 0.5 ;  /* 0x3f0000001919b820 */ /* 0x000fe20000400000 */
[----:B-1----:R-:W-:-:S04]  /*a1a0*/  FFMA R36, R69, UR29, -R38 ;  /* 0x0000001d45247c23 */ /* 0x002fc80008000826 */
[----:B------:R1:W3:Y:S01]  /*a1b0*/  MUFU.EX2 R56, R25 ;  /* 0x0000001900387308 */ /* 0x0002e20000000800 */
[----:B-----5:R-:W-:Y:S01]  /*a1c0*/  @!P2 FMUL R40, R40, R40 ;  /* 0x000000282828a220 */ /* 0x020fe20000400000 */
[----:B------:R-:W-:Y:S01]  /*a1d0*/  FSETP.GEU.AND P2, PT, R68, -126, PT ;  /* 0xc2fc00004400780b */ /* 0x000fe20003f4e000 */
[----:B------:R-:W-:-:S04]  /*a1e0*/  @!P6 FMUL R60, R60, 0.5 ;  /* 0x3f0000003c3ce820 */ /* 0x000fc80000400000 */
[----:B------:R-:W-:Y:S01]  /*a1f0*/  @!P4 FMUL R64, R64, 0.5 ;  /* 0x3f0000004040c820 */ /* 0x000fe20000400000 */
[----:B------:R-:W4:Y:S01]  /*a200*/  MUFU.EX2 R61, R60 ;  /* 0x0000003c003d7308 */ /* 0x000f220000000800 */
[----:B--2---:R-:W-:Y:S01]  /*a210*/  @!P5 FMUL R71, R71, R71 ;  /* 0x000000474747d220 */ /* 0x004fe20000400000 */
[----:B------:R-:W-:Y:S01]  /*a220*/  FSETP.GEU.AND P5, PT, R29, -126, PT ;  /* 0xc2fc00001d00780b */ /* 0x000fe20003fae000 */
[--C-:B-1----:R-:W-:Y:S01]  /*a230*/  FFMA R25, R73, UR29, -R38.reuse ;  /* 0x0000001d49197c23 */ /* 0x102fe20008000826 */
[----:B------:R-:W-:-:S03]  /*a240*/  FFMA R38, R85, UR29, -R38 ;  /* 0x0000001d55267c23 */ /* 0x000fc60008000826 */
[----:B------:R-:W-:Y:S01]  /*a250*/  @!P2 FMUL R68, R68, 0.5 ;  /* 0x3f0000004444a820 */ /* 0x000fe20000400000 */
[----:B------:R-:W1:Y:S01]  /*a260*/  MUFU.EX2 R65, R64 ;  /* 0x0000004000417308 */ /* 0x000e620000000800 */
[----:B---3--:R-:W-:Y:S01]  /*a270*/  @!P3 FMUL R56, R56, R56 ;  /* 0x000000383838b220 */ /* 0x008fe20000400000 */
[----:B------:R-:W-:-:S05]  /*a280*/  FSETP.GEU.AND P3, PT, R72, -126, PT ;  /* 0xc2fc00004800780b */ /* 0x000fca0003f6e000 */
[----:B------:R-:W-:Y:S01]  /*a290*/  @!P5 FMUL R29, R29, 0.5 ;  /* 0x3f0000001d1dd820 */ /* 0x000fe20000400000 */
[----:B------:R-:W2:Y:S01]  /*a2a0*/  MUFU.EX2 R69, R68 ;  /* 0x0000004400457308 */ /* 0x000ea20000000800 */
[----:B----4-:R-:W-:Y:S01]  /*a2b0*/  @!P6 FMUL R61, R61, R61 ;  /* 0x0000003d3d3de220 */ /* 0x010fe20000400000 */
[----:B------:R-:W-:-:S05]  /*a2c0*/  FSETP.GEU.AND P6, PT, R36, -126, PT ;  /* 0xc2fc00002400780b */ /* 0x000fca0003fce000 */
[----:B------:R-:W-:Y:S01]  /*a2d0*/  @!P3 FMUL R72, R72, 0.5 ;  /* 0x3f0000004848b820 */ /* 0x000fe20000400000 */
[----:B------:R3:W4:Y:S01]  /*a2e0*/  MUFU.EX2 R60, R29 ;  /* 0x0000001d003c7308 */ /* 0x0007220000000800 */
[----:B-1----:R-:W-:Y:S01]  /*a2f0*/  @!P4 FMUL R65, R65, R65 ;  /* 0x000000414141c220 */ /* 0x002fe20000400000 */
[----:B------:R-:W-:-:S05]  /*a300*/  FSETP.GEU.AND P4, PT, R25, -126, PT ;  /* 0xc2fc00001900780b */ /* 0x000fca0003f8e000 */
[----:B------:R-:W-:Y:S01]  /*a310*/  @!P6 FMUL R36, R36, 0.5 ;  /* 0x3f0000002424e820 */ /* 0x000fe20000400000 */
[----:B------:R1:W5:Y:S01]  /*a320*/  MUFU.EX2 R73, R72 ;  /* 0x0000004800497308 */ /* 0x0003620000000800 */
[----:B--2---:R-:W-:Y:S01]  /*a330*/  @!P2 FMUL R69, R69, R69 ;  /* 0x000000454545a220 */ /* 0x004fe20000400000 */
[----:B------:R-:W-:Y:S01]  /*a340*/  FSETP.GEU.AND P2, PT, R80, -126, PT ;  /* 0xc2fc00005000780b */ /* 0x000fe20003f4e000 */
[----:B---3--:R-:W-:Y:S01]  /*a350*/  FADD R29, -R11, R8 ;  /* 0x000000080b1d7221 */ /* 0x008fe20000000100 */
[----:B------:R-:W-:Y:S01]  /*a360*/  FADD R11, R17, R62 ;  /* 0x0000003e110b7221 */ /* 0x000fe20000000000 */
[----:B------:R-:W-:Y:S02]  /*a370*/  FADD R8, R10, R21 ;  /* 0x000000150a087221 */ /* 0x000fe40000000000 */
[----:B------:R-:W-:Y:S01]  /*a380*/  @!P4 FMUL R25, R25, 0.5 ;  /* 0x3f0000001919c820 */ /* 0x000fe20000400000 */
[----:B------:R2:W-:Y:S01]  /*a390*/  MUFU.EX2 R64, R36 ;  /* 0x0000002400407308 */ /* 0x0005e20000000800 */
[----:B----4-:R-:W-:Y:S01]  /*a3a0*/  @!P5 FMUL R60, R60, R60 ;  /* 0x0000003c3c3cd220 */ /* 0x010fe20000400000 */
[----:B------:R-:W-:Y:S01]  /*a3b0*/  FSETP.GEU.AND P5, PT, R76, -126, PT ;  /* 0xc2fc00004c00780b */ /* 0x000fe20003fae000 */
[----:B------:R-:W-:Y:S01]  /*a3c0*/  FADD R86, R8, R11 ;  /* 0x0000000b08567221 */ /* 0x000fe20000000000 */
[----:B-1----:R-:W-:Y:S01]  /*a3d0*/  FADD R72, R19, R70 ;  /* 0x0000004613487221 */ /* 0x002fe20000000000 */
[----:B------:R-:W-:Y:S01]  /*a3e0*/  FADD R8, R13, R46 ;  /* 0x0000002e0d087221 */ /* 0x000fe20000000000 */
[----:B------:R-:W-:Y:S01]  /*a3f0*/  FMUL R85, R29, UR29 ;  /* 0x0000001d1d557c20 */ /* 0x000fe20008400000 */
[----:B------:R-:W-:Y:S01]  /*a400*/  @!P2 FMUL R80, R80, 0.5 ;  /* 0x3f0000005050a820 */ /* 0x000fe20000400000 */
[----:B------:R1:W3:Y:S01]  /*a410*/  MUFU.EX2 R68, R25 ;  /* 0x0000001900447308 */ /* 0x0002e20000000800 */
[----:B-----5:R-:W-:Y:S01]  /*a420*/  @!P3 FMUL R73, R73, R73 ;  /* 0x000000494949b220 */ /* 0x020fe20000400000 */
[----:B------:R-:W-:Y:S01]  /*a430*/  FSETP.GEU.AND P3, PT, R81, -126, PT ;  /* 0xc2fc00005100780b */ /* 0x000fe20003f6e000 */
[----:B--2---:R-:W-:Y:S01]  /*a440*/  FADD R36, R15, R54 ;  /* 0x000000360f247221 */ /* 0x004fe20000000000 */
[----:B------:R-:W-:Y:S01]  /*a450*/  FADD R87, R8, R75 ;  /* 0x0000004b08577221 */ /* 0x000fe20000000000 */
[----:B------:R-:W-:Y:S01]  /*a460*/  FADD R8, R27, R50 ;  /* 0x000000321b087221 */ /* 0x000fe20000000000 */
[----:B------:R-:W-:Y:S01]  /*a470*/  FADD R75, R35, R66 ;  /* 0x00000042234b7221 */ /* 0x000fe20000000000 */
[----:B------:R-:W-:Y:S01]  /*a480*/  @!P5 FMUL R76, R76, 0.5 ;  /* 0x3f0000004c4cd820 */ /* 0x000fe20000400000 */
[----:B------:R-:W2:Y:S01]  /*a490*/  MUFU.EX2 R11, R80 ;  /* 0x00000050000b7308 */ /* 0x000ea20000000800 */
[----:B-1----:R-:W-:Y:S01]  /*a4a0*/  FADD R25, R14, R23 ;  /* 0x000000170e197221 */ /* 0x002fe20000000000 */
[----:B------:R-:W-:Y:S01]  /*a4b0*/  FADD R130, R36, R79 ;  /* 0x0000004f24827221 */ /* 0x000fe20000000000 */
[----:B------:R-:W-:Y:S01]  /*a4c0*/  FADD R36, R39, R74 ;  /* 0x0000004a27247221 */ /* 0x000fe20000000000 */
[----:B------:R-:W-:Y:S01]  /*a4d0*/  FADD R128, R8, R75 ;  /* 0x0000004b08807221 */ /* 0x000fe20000000000 */
[----:B------:R-:W-:Y:S01]  /*a4e0*/  FADD R131, R25, R72 ;  /* 0x0000004819837221 */ /* 0x000fe20000000000 */
[----:B------:R-:W-:Y:S01]  /*a4f0*/  FADD R25, R31, R58 ;  /* 0x0000003a1f197221 */ /* 0x000fe20000000000 */
[----:B------:R-:W-:Y:S01]  /*a500*/  @!P3 FMUL R81, R81, 0.5 ;  /* 0x3f0000005151b820 */ /* 0x000fe20000400000 */
[----:B------:R1:W4:Y:S01]  /*a510*/  MUFU.EX2 R9, R76 ;  /* 0x0000004c00097308 */ /* 0x0003220000000800 */
[----:B---3--:R-:W-:Y:S01]  /*a520*/  @!P4 FMUL R68, R68, R68 ;  /* 0x000000444444c220 */ /* 0x008fe20000400000 */
[----:B------:R-:W-:Y:S01]  /*a530*/  FSETP.GEU.AND P4, PT, R77, -126, PT ;  /* 0xc2fc00004d00780b */ /* 0x000fe20003f8e000 */
[----:B------:R-:W-:Y:S01]  /*a540*/  FADD R133, R25, R36 ;  /* 0x0000002419857221 */ /* 0x000fe20000000000 */
[----:B------:R-:W-:Y:S01]  /*a550*/  FADD R25, R12, R43 ;  /* 0x0000002b0c197221 */ /* 0x000fe20000000000 */
[----:B------:R-:W-:Y:S01]  /*a560*/  FADD R75, R42, R63 ;  /* 0x0000003f2a4b7221 */ /* 0x000fe20000000000 */
[----:B------:R-:W-:Y:S01]  /*a570*/  FADD R36, R16, R47 ;  /* 0x0000002f10247221 */ /* 0x000fe20000000000 */
[----:B------:R-:W-:Y:S01]  /*a580*/  @!P6 FMUL R64, R64, R64 ;  /* 0x000000404040e220 */ /* 0x000fe20000400000 */
[----:B------:R-:W3:Y:S01]  /*a590*/  MUFU.EX2 R72, R81 ;  /* 0x0000005100487308 */ /* 0x000ee20000000800 */
[----:B--2---:R-:W-:Y:S01]  /*a5a0*/  @!P2 FMUL R11, R11, R11 ;  /* 0x0000000b0b0ba220 */ /* 0x004fe20000400000 */
[----:B------:R-:W-:Y:S01]  /*a5b0*/  FSETP.GEU.AND P2, PT, R38, -126, PT ;  /* 0xc2fc00002600780b */ /* 0x000fe20003f4e000 */
[----:B-1----:R-:W-:Y:S01]  /*a5c0*/  FADD R76, R20, R55 ;  /* 0x00000037144c7221 */ /* 0x002fe20000000000 */
[----:B------:R-:W-:Y:S01]  /*a5d0*/  FADD R132, R36, R75 ;  /* 0x0000004b24847221 */ /* 0x000fe20000000000 */
[----:B------:R-:W-:Y:S01]  /*a5e0*/  FSETP.GEU.AND P6, PT, R34, -126, PT ;  /* 0xc2fc00002200780b */ /* 0x000fe20003fce000 */
[----:B------:R-:W-:Y:S01]  /*a5f0*/  FADD R78, R32, R73 ;  /* 0x00000049204e7221 */ /* 0x000fe20000000000 */
[----:B------:R-:W-:Y:S01]  /*a600*/  FADD R129, R25, R76 ;  /* 0x0000004c19817221 */ /* 0x000fe20000000000 */
[----:B------:R-:W-:Y:S01]  /*a610*/  @!P4 FMUL R77, R77, 0.5 ;  /* 0x3f0000004d4dc820 */ /* 0x000fe20000400000 */
[----:B----4-:R-:W-:Y:S01]  /*a620*/  @!P5 FMUL R9, R9, R9 ;  /* 0x000000090909d220 */ /* 0x010fe20000400000 */
[----:B------:R-:W-:Y:S01]  /*a630*/  FSETP.GEU.AND P5, PT, R84, -126, PT ;  /* 0xc2fc00005400780b */ /* 0x000fe20003fae000 */
[----:B------:R-:W-:Y:S01]  /*a640*/  FADD R25, R24, R71 ;  /* 0x0000004718197221 */ /* 0x000fe20000000000 */
[----:B------:R1:W2:Y:S01]  /*a650*/  MUFU.EX2 R8, R77 ;  /* 0x0000004d00087308 */ /* 0x0002a20000000800 */
[----:B------:R-:W-:Y:S01]  /*a660*/  FADD R36, R28, R65 ;  /* 0x000000411c247221 */ /* 0x000fe20000000000 */
[----:B------:R-:W-:Y:S01]  /*a670*/  FADD R29, R67, R40 ;  /* 0x00000028431d7221 */ /* 0x000fe20000000000 */
[----:B------:R-:W-:Y:S01]  /*a680*/  @!P2 FMUL R38, R38, 0.5 ;  /* 0x3f0000002626a820 */ /* 0x000fe20000400000 */
[----:B------:R-:W-:Y:S01]  /*a690*/  FADD R79, R25, R78 ;  /* 0x0000004e194f7221 */ /* 0x000fe20000000000 */
[----:B---3--:R-:W-:Y:S01]  /*a6a0*/  @!P3 FMUL R72, R72, R72 ;  /* 0x000000484848b220 */ /* 0x008fe20000400000 */
[----:B------:R-:W-:Y:S01]  /*a6b0*/  FSETP.GEU.AND P3, PT, R85, -126, PT ;  /* 0xc2fc00005500780b */ /* 0x000fe20003f6e000 */
[----:B------:R-:W-:Y:S01]  /*a6c0*/  FADD R25, R26, R61 ;  /* 0x0000003d1a197221 */ /* 0x000fe20000000000 */
[----:B------:R-:W3:Y:S01]  /*a6d0*/  MUFU.EX2 R76, R38 ;  /* 0x00000026004c7308 */ /* 0x000ee20000000800 */
[----:B-1----:R-:W-:Y:S01]  /*a6e0*/  FADD R77, R48, R11 ;  /* 0x0000000b304d7221 */ /* 0x002fe20000000000 */
[----:B------:R-:W-:Y:S01]  /*a6f0*/  FADD R80, R45, R68 ;  /* 0x000000442d507221 */ /* 0x000fe20000000000 */
[----:B------:R-:W-:Y:S01]  /*a700*/  @!P5 FMUL R84, R84, 0.5 ;  /* 0x3f0000005454d820 */ /* 0x000fe20000400000 */
[----:B------:R-:W-:Y:S01]  /*a710*/  FADD R78, R53, R72 ;  /* 0x00000048354e7221 */ /* 0x000fe20000000000 */
[----:B------:R-:W-:Y:S01]  /*a720*/  FADD R82, R36, R77 ;  /* 0x0000004d24527221 */ /* 0x000fe20000000000 */
[----:B------:R-:W-:Y:S01]  /*a730*/  FADD R36, R44, R9 ;  /* 0x000000092c247221 */ /* 0x000fe20000000000 */
[----:B------:R-:W-:Y:S01]  /*a740*/  FADD R80, R29, R80 ;  /* 0x000000501d507221 */ /* 0x000fe20000000000 */
[----:B------:R-:W1:Y:S01]  /*a750*/  MUFU.EX2 R75, R84 ;  /* 0x00000054004b7308 */ /* 0x000e620000000800 */
[----:B------:R-:W-:Y:S01]  /*a760*/  FADD R29, R37, R60 ;  /* 0x0000003c251d7221 */ /* 0x000fe20000000000 */
[----:B------:R-:W-:Y:S01]  /*a770*/  FADD R81, R25, R36 ;  /* 0x0000002419517221 */ /* 0x000fe20000000000 */
[----:B------:R-:W-:Y:S01]  /*a780*/  FADD R36, R41, R64 ;  /* 0x0000004029247221 */ /* 0x000fe20000000000 */
[----:B------:R-:W-:Y:S01]  /*a790*/  @!P6 FMUL R34, R34, 0.5 ;  /* 0x3f0000002222e820 */ /* 0x000fe20000400000 */
[----:B--2---:R-:W-:Y:S01]  /*a7a0*/  @!P4 FMUL R8, R8, R8 ;  /* 0x000000080808c220 */ /* 0x004fe20000400000 */
[----:B------:R-:W-:Y:S01]  /*a7b0*/  FADD R83, R29, R78 ;  /* 0x0000004e1d537221 */ /* 0x000fe20000000000 */
[----:B------:R-:W-:Y:S01]  /*a7c0*/  FADD R29, R30, R69 ;  /* 0x000000451e1d7221 */ /* 0x000fe20000000000 */
[----:B------:R-:W-:Y:S01]  /*a7d0*/  FADD R25, R33, R56 ;  /* 0x0000003821197221 */ /* 0x000fe20000000000 */
[----:B---3--:R-:W-:Y:S01]  /*a7e0*/  @!P2 FMUL R76, R76, R76 ;  /* 0x0000004c4c4ca220 */ /* 0x008fe20000400000 */
[----:B------:R-:W-:Y:S01]  /*a7f0*/  FADD R38, R49, R8 ;  /* 0x0000000831267221 */ /* 0x000fe20000000000 */
[----:B------:R-:W-:Y:S01]  /*a800*/  @!P3 FMUL R85, R85, 0.5 ;  /* 0x3f0000005555b820 */ /* 0x000fe20000400000 */
[----:B------:R-:W-:Y:S01]  /*a810*/  FADD R79, R79, R82 ;  /* 0x000000524f4f7221 */ /* 0x000fe20000000000 */
[----:B------:R-:W-:Y:S01]  /*a820*/  FADD R77, R57, R76 ;  /* 0x0000004c394d7221 */ /* 0x000fe20000000000 */
[----:B------:R-:W-:Y:S01]  /*a830*/  FADD R25, R25, R38 ;  /* 0x0000002619197221 */ /* 0x000fe20000000000 */
[----:B------:R-:W-:Y:S01]  /*a840*/  FADD R80, R80, R83 ;  /* 0x0000005350507221 */ /* 0x000fe20000000000 */
[----:B------:R-:W-:Y:S01]  /*a850*/  FADD R86, R86, R131 ;  /* 0x0000008356567221 */ /* 0x000fe20000000000 */
[----:B-1----:R-:W-:Y:S01]  /*a860*/  @!P5 FMUL R75, R75, R75 ;  /* 0x0000004b4b4bd220 */ /* 0x002fe20000400000 */
[----:B------:R-:W-:Y:S01]  /*a870*/  FADD R36, R36, R77 ;  /* 0x0000004d24247221 */ /* 0x000fe20000000000 */
[----:B------:R-:W1:Y:S01]  /*a880*/  MUFU.EX2 R85, R85 ;  /* 0x0000005500557308 */ /* 0x000e620000000800 */
[----:B------:R-:W-:Y:S01]  /*a890*/  FADD R87, R87, R130 ;  /* 0x0000008257577221 */ /* 0x000fe20000000000 */
[----:B------:R-:W-:Y:S01]  /*a8a0*/  FADD R78, R52, R75 ;  /* 0x0000004b344e7221 */ /* 0x000fe20000000000 */
[----:B------:R-:W-:Y:S01]  /*a8b0*/  FADD R25, R25, R36 ;  /* 0x0000002419197221 */ /* 0x000fe20000000000 */
[----:B------:R-:W-:Y:S01]  /*a8c0*/  FADD R133, R128, R133 ;  /* 0x0000008580857221 */ /* 0x000fe20000000000 */
[----:B------:R-:W-:Y:S01]  /*a8d0*/  FADD R132, R129, R132 ;  /* 0x0000008481847221 */ /* 0x000fe20000000000 */
[----:B------:R-:W-:Y:S01]  /*a8e0*/  FADD R78, R29, R78 ;  /* 0x0000004e1d4e7221 */ /* 0x000fe20000000000 */
[----:B------:R-:W-:Y:S01]  /*a8f0*/  FADD R25, R80, R25 ;  /* 0x0000001950197221 */ /* 0x000fe20000000000 */
[----:B------:R2:W3:Y:S01]  /*a900*/  MUFU.EX2 R77, R34 ;  /* 0x00000022004d7308 */ /* 0x0004e20000000800 */
[----:B------:R-:W-:Y:S01]  /*a910*/  FADD R86, R86, R133 ;  /* 0x0000008556567221 */ /* 0x000fe20000000000 */
[----:B------:R-:W-:Y:S01]  /*a920*/  FADD R78, R81, R78 ;  /* 0x0000004e514e7221 */ /* 0x000fe20000000000 */
[----:B------:R-:W-:Y:S01]  /*a930*/  FADD R87, R87, R132 ;  /* 0x0000008457577221 */ /* 0x000fe20000000000 */
[----:B------:R-:W-:-:S02]  /*a940*/  F2FP.BF16.F32.PACK_AB R30, R41, R30 ;  /* 0x0000001e291e723e */ /* 0x000fc400000010ff */
[----:B------:R-:W-:Y:S01]  /*a950*/  FADD R78, R79, R78 ;  /* 0x0000004e4f4e7221 */ /* 0x000fe20000000000 */
[----:B------:R-:W-:Y:S01]  /*a960*/  FADD R86, R86, R87 ;  /* 0x0000005756567221 */ /* 0x000fe20000000000 */
[----:B------:R-:W-:Y:S01]  /*a970*/  F2FP.BF16.F32.PACK_AB R32, R45, R32 ;  /* 0x000000202d20723e */ /* 0x000fe200000010ff */
[----:B-1----:R-:W-:Y:S01]  /*a980*/  @!P3 FMUL R85, R85, R85 ;  /* 0x000000555555b220 */ /* 0x002fe20000400000 */
[----:B------:R-:W-:Y:S01]  /*a990*/  FADD R78, R78, R25 ;  /* 0x000000194e4e7221 */ /* 0x000fe20000000000 */
[----:B--2---:R-:W-:Y:S02]  /*a9a0*/  F2FP.BF16.F32.PACK_AB R34, R49, R44 ;  /* 0x0000002c3122723e */ /* 0x004fe400000010ff */
[----:B------:R-:W-:Y:S01]  /*a9b0*/  F2FP.BF16.F32.PACK_AB R36, R53, R48 ;  /* 0x000000303524723e */ /* 0x000fe200000010ff */
[----:B------:R-:W-:Y:S01]  /*a9c0*/  FFMA R2, R85, R2, R86 ;  /* 0x0000000255027223 */ /* 0x000fe20000000056 */
[----:B------:R-:W-:Y:S01]  /*a9d0*/  F2FP.BF16.F32.PACK_AB R39, R42, R39 ;  /* 0x000000272a27723e */ /* 0x000fe200000010ff */
[----:B------:R-:W-:Y:S01]  /*a9e0*/  FMUL R122, R122, R85 ;  /* 0x000000557a7a7220 */ /* 0x000fe20000400000 */
[----:B---3--:R-:W-:Y:S01]  /*a9f0*/  @!P6 FMUL R77, R77, R77 ;  /* 0x0000004d4d4de220 */ /* 0x008fe20000400000 */
[----:B------:R-:W-:Y:S01]  /*aa00*/  F2FP.BF16.F32.PACK_AB R26, R33, R26 ;  /* 0x0000001a211a723e */ /* 0x000fe200000010ff */
[-C--:B------:R-:W-:Y:S01]  /*aa10*/  FMUL R123, R123, R85.reuse ;  /* 0x000000557b7b7220 */ /* 0x080fe20000400000 */
[----:B------:R-:W-:Y:S01]  /*aa20*/  F2FP.BF16.F32.PACK_AB R28, R37, R28 ;  /* 0x0000001c251c723e */ /* 0x000fe200000010ff */
[----:B------:R-:W-:Y:S01]  /*aa30*/  FFMA R0, R77, R0, R78 ;  /* 0x000000004d007223 */ /* 0x000fe2000000004e */
[----:B------:R-:W-:Y:S01]  /*aa40*/  SHF.L.U32 R78, R7, 0x1f, RZ ;  /* 0x0000001f074e7819 */ /* 0x000fe200000006ff */
[-C--:B------:R-:W-:Y:S01]  /*aa50*/  FMUL R126, R126, R85.reuse ;  /* 0x000000557e7e7220 */ /* 0x080fe20000400000 */
[----:B------:R-:W-:Y:S01]  /*aa60*/  F2FP.BF16.F32.PACK_AB R38, R57, R52 ;  /* 0x000000343926723e */ /* 0x000fe200000010ff */
[----:B------:R-:W-:Y:S01]  /*aa70*/  FMUL R127, R127, R85 ;  /* 0x000000557f7f7220 */ /* 0x000fe20000400000 */
[----:B------:R1:W2:Y:S01]  /*aa80*/  SYNCS.PHASECHK.TRANS64.TRYWAIT P2, [UR7+0x1e000], R78 ;  /* 0x01e0004eff0075a7 */ /* 0x0002a20008040147 */
[----:B------:R-:W-:Y:S01]  /*aa90*/  F2FP.BF16.F32.PACK_AB R41, R46, R21 ;  /* 0x000000152e29723e */ /* 0x000fe200000010ff */
[----:B------:R-:W-:Y:S01]  /*aaa0*/  FMUL R114, R114, R85 ;  /* 0x0000005572727220 */ /* 0x000fe20000400000 */
[----:B------:R-:W-:Y:S01]  /*aab0*/  F2FP.BF16.F32.PACK_AB R42, R56, R61 ;  /* 0x0000003d382a723e */ /* 0x000fe200000010ff */
[----:B------:R-:W-:Y:S01]  /*aac0*/  FMUL R115, R115, R85 ;  /* 0x0000005573737220 */ /* 0x000fe20000400000 */
        /* <DEDUP_REMOVED lines=57> */
.L_x_39:
[----:B------:R-:W-:Y:S05]  /*ae60*/  @P2 BRA `(.L_x_40) ;  /* 0x0000000000082947 */ /* 0x000fea0003800000 */
[----:B------:R-:W1:Y:S02]  /*ae70*/  SYNCS.PHASECHK.TRANS64.TRYWAIT P2, [UR7+0x1e000], R78 ;  /* 0x01e0004eff0075a7 */ /* 0x000e640008040147 */
[----:B-1----:R-:W-:Y:S05]  /*ae80*/  @!P2 BRA `(.L_x_41) ;  /* 0x000000440064a947 */ /* 0x002fea0003800000 */
.L_x_40:
        /* <DEDUP_REMOVED lines=13> */
[----:B------:R-:W-:-:S02]  /*af60*/  WARPGROUP.DEPBAR.LE gsb0, 0x0 ;  /* 0x00008000000079c5 */ /* 0x000fc40000010000 */
[----:B------:R-:W-:-:S06]  /*af70*/  WARPGROUP.ARRIVE ;  /* 0x00000000000079c5 */ /* 0x000fcc0000000000 */
[----:B------:R-:W-:Y:S01]  /*af80*/  HGMMA.64x16x16.F32.BF16 R112, R24, gdesc[UR12].tnspB, R112, gsb0 ;  /* 0x4020000c18707df0 */ /* 0x000fe20008001870 */
[----:B------:R-:W-:Y:S01]  /*af90*/  UMOV UR14, UR30 ;  /* 0x0000001e000e7c82 */ /* 0x000fe20008000000 */
[----:B------:R-:W-:Y:S01]  /*afa0*/  UMOV UR15, 0xc0000010 ;  /* 0xc0000010000f7882 */ /* 0x000fe20000000000 */
[----:B------:R-:W-:Y:S01]  /*afb0*/  UIADD3 UR30, UR10, 0x320, URZ ;  /* 0x000003200a1e7890 */ /* 0x000fe2000fffe03f */
        /* <DEDUP_REMOVED lines=174> */
[----:B------:R-:W-:Y:S01]  /*baa0*/  HGMMA.64x16x16.F32.BF16 R120, R60, gdesc[UR12].tnspB, R120, gsb0 ;  /* 0x4020000c3c787df0 */ /* 0x000fe20008001878 */
[----:B------:R-:W-:Y:S01]  /*bab0*/  UMOV UR14, UR30 ;  /* 0x0000001e000e7c82 */ /* 0x000fe20008000000 */
        /* <DEDUP_REMOVED lines=16> */
.L_x_42:
[----:B------:R-:W-:-:S04]  /*bbc0*/  ULEA UR7, UR25, UR37, 0x3 ;  /* 0x0000002519077291 */ /* 0x000fc8000f8e183f */
[----:B------:R-:W-:-:S04]  /*bbd0*/  UIADD3 UR7, UR7, 0x1e028, URZ ;  /* 0x0001e02807077890 */ /* 0x000fc8000fffe03f */
[----:B------:R-:W-:-:S09]  /*bbe0*/  UPRMT UR7, URZ, 0x654, UR7 ;  /* 0x000006543f077896 */ /* 0x000fd20008000007 */
[----:B------:R-:W-:Y:S01]  /*bbf0*/  SYNCS.ARRIVE.TRANS64.RED.A1T0 RZ, [UR7], RZ ;  /* 0x000000ffffff79a7 */ /* 0x000fe20008100407 */
[----:B------:R-:W-:Y:S05]  /*bc00*/  @P1 BRA `(.L_x_43) ;  /* 0x0000000000041947 */ /* 0x000fea0003800000 */
[----:B------:R-:W-:Y:S01]  /*bc10*/  BPT.TRAP 0x1 ;  /* 0x000000040000795c */ /* 0x000fe20000300000 */
.L_x_43:
[----:B------:R-:W-:-:S04]  /*bc20*/  UIADD3 UR25, UR25, 0x1, URZ ;  /* 0x0000000119197890 */ /* 0x000fc8000fffe03f */
[----:B------:R-:W-:-:S04]  /*bc30*/  UISETP.NE.AND UP0, UPT, UR25, 0x5, UPT ;  /* 0x000000051900788c */ /* 0x000fc8000bf05270 */
[----:B------:R-:W-:Y:S01]  /*bc40*/  USEL UR25, UR25, URZ, UP0 ;  /* 0x0000003f19197287 */ /* 0x000fe20008000000 */
[----:B------:R-:W-:Y:S11]  /*bc50*/  @!P0 BRA `(.L_x_44) ;  /* 0x0000000000048947 */ /* 0x000ff60003800000 */
[----:B------:R-:W-:Y:S01]  /*bc60*/  BPT.TRAP 0x1 ;  /* 0x000000040000795c */ /* 0x000fe20000300000 */
.L_x_44:
[----:B------:R-:W-:-:S04]  /*bc70*/  ULEA UR7, UR25, UR37, 0x3 ;  /* 0x0000002519077291 */ /* 0x000fc8000f8e183f */
[----:B------:R-:W-:-:S04]  /*bc80*/  UIADD3 UR7, UR7, 0x1e028, URZ ;  /* 0x0001e02807077890 */ /* 0x000fc8000fffe03f */
[----:B------:R-:W-:-:S09]  /*bc90*/  UPRMT UR7, URZ, 0x654, UR7 ;  /* 0x000006543f077896 */ /* 0x000fd20008000007 */
[----:B------:R-:W-:Y:S01]  /*bca0*/  SYNCS.ARRIVE.TRANS64.RED.A1T0 RZ, [UR7], RZ ;  /* 0x000000ffffff79a7 */ /* 0x000fe20008100407 */
[----:B------:R-:W-:Y:S05]  /*bcb0*/  @P1 BRA `(.L_x_45) ;  /* 0x0000000000041947 */ /* 0x000fea0003800000 */
[----:B------:R-:W-:Y:S01]  /*bcc0*/  BPT.TRAP 0x1 ;  /* 0x000000040000795c */ /* 0x000fe20000300000 */
.L_x_45:
[----:B------:R-:W-:Y:S01]  /*bcd0*/  UIADD3 UR6, UR6, 0x1, URZ ;  /* 0x0000000106067890 */ /* 0x000fe2000fffe03f */
[C---:B------:R-:W-:Y:S01]  /*bce0*/  ISETP.GT.AND P2, PT, R6.reuse, 0x1, PT ;  /* 0x000000010600780c */ /* 0x040fe20003f44270 */
[----:B------:R-:W-:Y:S01]  /*bcf0*/  UIADD3 UR25, UR25, 0x1, URZ ;  /* 0x0000000119197890 */ /* 0x000fe2000fffe03f */
[----:B------:R-:W-:Y:S01]  /*bd00*/  IADD3 R6, R6, -0x1, RZ ;  /* 0xffffffff06067810 */ /* 0x000fe20007ffe0ff */
[----:B------:R-:W-:Y:S01]  /*bd10*/  UISETP.NE.AND UP1, UPT, UR6, 0x5, UPT ;  /* 0x000000050600788c */ /* 0x000fe2000bf25270 */
[----:B------:R-:W-:Y:S01]  /*bd20*/  IADD3 R4, R4, 0x80, RZ ;  /* 0x0000008004047810 */ /* 0x000fe20007ffe0ff */
[----:B------:R-:W-:Y:S01]  /*bd30*/  UISETP.NE.AND UP0, UPT, UR25, 0x5, UPT ;  /* 0x000000051900788c */ /* 0x000fe2000bf05270 */
[----:B-1----:R-:W-:Y:S01]  /*bd40*/  IMAD.MOV.U32 R9, RZ, RZ, R3 ;  /* 0x000000ffff097224 */ /* 0x002fe200078e0003 */
[----:B------:R-:W-:Y:S01]  /*bd50*/  USEL UR7, URZ, 0x1, UP1 ;  /* 0x000000013f077887 */ /* 0x000fe20008800000 */
[----:B------:R-:W-:Y:S01]  /*bd60*/  MOV R8, R5 ;  /* 0x0000000500087202 */ /* 0x000fe20000000f00 */
[----:B------:R-:W-:-:S02]  /*bd70*/  USEL UR25, UR25, URZ, UP0 ;  /* 0x0000003f19197287 */ /* 0x000fc40008000000 */
[----:B------:R-:W-:Y:S02]  /*bd80*/  USEL UR27, UR6, URZ, UP1 ;  /* 0x0000003f061b7287 */ /* 0x000fe40008800000 */
[----:B------:R-:W-:Y:S01]  /*bd90*/  LOP3.LUT R10, R7, UR7, RZ, 0x3c, !PT ;  /* 0x00000007070a7c12 */ /* 0x000fe2000f8e3cff */
[----:B------:R-:W-:Y:S09]  /*bda0*/  @P2 BRA `(.L_x_46) ;  /* 0xffffffc000d02947 */ /* 0x000ff2000383ffff */
.L_x_35:
[----:B------:R-:W1:Y:S01]  /*bdb0*/  SHFL.BFLY PT, R7, R0, 0x1, 0x1f ;  /* 0x0c201f0000077f89 */ /* 0x000e6200000e0000 */
[----:B------:R-:W-:Y:S01]  /*bdc0*/  BSSY B0, `(.L_x_47) ;  /* 0x0000023000007945 */ /* 0x000fe20003800000 */
[----:B------:R-:W-:Y:S01]  /*bdd0*/  IMAD.MOV.U32 R8, RZ, RZ, 0x3f800000 ;  /* 0x3f800000ff087424 */ /* 0x000fe200078e00ff */
[----:B------:R-:W-:Y:S01]  /*bde0*/  MOV R6, 0x3f800000 ;  /* 0x3f80000000067802 */ /* 0x000fe20000000f00 */
[----:B------:R-:W2:Y:S01]  /*bdf0*/  SHFL.BFLY PT, R9, R2, 0x1, 0x1f ;  /* 0x0c201f0002097f89 */ /* 0x000ea200000e0000 */
[----:B------:R-:W-:Y:S01]  /*be00*/  MOV R11, 0x7f800000 ;  /* 0x7f800000000b7802 */ /* 0x000fe20000000f00 */
[----:B-1----:R-:W-:Y:S01]  /*be10*/  FADD R7, R7, R0 ;  /* 0x0000000007077221 */ /* 0x002fe20000000000 */
[----:B--2---:R-:W-:-:S04]  /*be20*/  FADD R14, R9, R2 ;  /* 0x00000002090e7221 */ /* 0x004fc80000000000 */
[----:B------:R-:W1:Y:S01]  /*be30*/  SHFL.BFLY PT, R4, R7, 0x2, 0x1f ;  /* 0x0c401f0007047f89 */ /* 0x000e6200000e0000 */
[----:B------:R-:W-:-:S03]  /*be40*/  MOV R9, 0x7f800000 ;  /* 0x7f80000000097802 */ /* 0x000fc60000000f00 */
[----:B------:R-:W2:Y:S01]  /*be50*/  SHFL.BFLY PT, R15, R14, 0x2, 0x1f ;  /* 0x0c401f000e0f7f89 */ /* 0x000ea200000e0000 */
[C---:B-1----:R-:W-:Y:S01]  /*be60*/  FSETP.NE.AND P0, PT, R7.reuse, -R4, PT ;  /* 0x800000040700720b */ /* 0x042fe20003f05000 */
[----:B------:R-:W-:Y:S01]  /*be70*/  FADD R2, R7, R4 ;  /* 0x0000000407027221 */ /* 0x000fe20000000000 */
[----:B--2---:R-:W-:-:S11]  /*be80*/  FADD R4, R14, R15 ;  /* 0x0000000f0e047221 */ /* 0x004fd60000000000 */
[----:B------:R-:W-:Y:S05]  /*be90*/  @!P0 BRA `(.L_x_48) ;  /* 0x0000000000548947 */ /* 0x000fea0003800000 */
[----:B------:R-:W-:Y:S01]  /*bea0*/  VIADD R0, R2, 0x1800000 ;  /* 0x0180000002007836 */ /* 0x000fe20000000000 */
[----:B------:R-:W-:Y:S04]  /*beb0*/  BSSY B1, `(.L_x_49) ;  /* 0x000000c000017945 */ /* 0x000fe80003800000 */
[----:B------:R-:W-:-:S04]  /*bec0*/  LOP3.LUT R0, R0, 0x7f800000, RZ, 0xc0, !PT ;  /* 0x7f80000000007812 */ /* 0x000fc800078ec0ff */
[----:B------:R-:W-:-:S13]  /*bed0*/  ISETP.GT.U32.AND P0, PT, R0, 0x1ffffff, PT ;  /* 0x01ffffff0000780c */ /* 0x000fda0003f04070 */
[----:B------:R-:W-:Y:S05]  /*bee0*/  @P0 BRA `(.L_x_50) ;  /* 0x0000000000100947 */ /* 0x000fea0003800000 */
[----:B------:R-:W-:-:S07]  /*bef0*/  MOV R12, 0xbf10 ;  /* 0x0000bf10000c7802 */ /* 0x000fce0000000f00 */
[----:B------:R-:W-:Y:S05]  /*bf00*/  CALL.REL.NOINC `($__internal_0_$__cuda_sm20_rcp_rn_f32_slowpath) ;  /* 0x0000003400ec7944 */ /* 0x000fea0003c00000 */
[----:B------:R-:W-:Y:S01]  /*bf10*/  MOV R6, R0 ;  /* 0x0000000000067202 */ /* 0x000fe20000000f00 */
[----:B------:R-:W-:Y:S06]  /*bf20*/  BRA `(.L_x_51) ;  /* 0x0000000000107947 */ /* 0x000fec0003800000 */
.L_x_50:
[----:B------:R-:W1:Y:S02]  /*bf30*/  MUFU.RCP R7, R2 ;  /* 0x0000000200077308 */ /* 0x000e640000001000 */
[----:B-1----:R-:W-:-:S04]  /*bf40*/  FFMA R0, R2, R7, -1 ;  /* 0xbf80000002007423 */ /* 0x002fc80000000007 */
[----:B------:R-:W-:-:S04]  /*bf50*/  FADD.FTZ R0, -R0, -RZ ;  /* 0x800000ff00007221 */ /* 0x000fc80000010100 */
[----:B------:R-:W-:-:S07]  /*bf60*/  FFMA R6, R7, R0, R7 ;  /* 0x0000000007067223 */ /* 0x000fce0000000007 */
.L_x_51:
[----:B------:R-:W-:Y:S05]  /*bf70*/  BSYNC B1 ;  /* 0x0000000000017941 */ /* 0x000fea0003800000 */
.L_x_49:
[----:B------:R-:W-:Y:S01]  /*bf80*/  FSETP.GEU.AND P0, PT, |R2|, 1.175494350822287508e-38, PT ;  /* 0x008000000200780b */ /* 0x000fe20003f0e200 */
[----:B------:R-:W-:-:S12]  /*bf90*/  ULDC UR4, c[0x0][0x600] ;  /* 0x0001800000047ab9 */ /* 0x000fd80000000800 */
[----:B------:R-:W-:-:S04]  /*bfa0*/  @!P0 FMUL R2, R2, 16777216 ;  /* 0x4b80000002028820 */ /* 0x000fc80000400000 */
[----:B------:R-:W1:Y:S02]  /*bfb0*/  MUFU.LG2 R0, R2 ;  /* 0x0000000200007308 */ /* 0x000e640000000c00 */
[----:B-1----:R-:W-:-:S04]  /*bfc0*/  @!P0 FADD R0, R0, -24 ;  /* 0xc1c0000000008421 */ /* 0x002fc80000000000 */
[----:B------:R-:W-:-:S04]  /*bfd0*/  FMUL R0, R0, 0.69314718246459960938 ;  /* 0x3f31721800007820 */ /* 0x000fc80000400000 */
[----:B------:R-:W-:-:S07]  /*bfe0*/  FFMA R11, R3, UR4, R0 ;  /* 0x00000004030b7c23 */ /* 0x000fce0008000000 */
.L_x_48:
[----:B------:R-:W-:Y:S05]  /*bff0*/  BSYNC B0 ;  /* 0x0000000000007941 */ /* 0x000fea0003800000 */
.L_x_47:
[----:B------:R-:W-:Y:S01]  /*c000*/  FSETP.NE.AND P0, PT, R14, -R15, PT ;  /* 0x8000000f0e00720b */ /* 0x000fe20003f05000 */
[----:B------:R-:W-:Y:S01]  /*c010*/  ULDC UR4, c[0x0][0x608] ;  /* 0x0001820000047ab9 */ /* 0x000fe20000000800 */
[----:B------:R-:W-:Y:S01]  /*c020*/  BSSY B0, `(.L_x_52) ;  /* 0x000002d000007945 */ /* 0x000fe20003800000 */
[----:B------:R-:W-:-:S04]  /*c030*/  FMUL R6, R6, UR4 ;  /* 0x0000000406067c20 */ /* 0x000fc80008400000 */
        /* <DEDUP_REMOVED lines=20> */
[----:B------:R-:W-:Y:S06]  /*c180*/  @!P0 BRA `(.L_x_53) ;  /* 0x0000000000588947 */ /* 0x000fec0003800000 */
[----:B------:R-:W-:Y:S01]  /*c190*/  IADD3 R0, R4, 0x1800000, RZ ;  /* 0x0180000004007810 */ /* 0x000fe20007ffe0ff */
[----:B------:R-:W-:Y:S03]  /*c1a0*/  BSSY B1, `(.L_x_54) ;  /* 0x000000d000017945 */ /* 0x000fe60003800000 */
[----:B------:R-:W-:-:S04]  /*c1b0*/  LOP3.LUT R0, R0, 0x7f800000, RZ, 0xc0, !PT ;  /* 0x7f80000000007812 */ /* 0x000fc800078ec0ff */
[----:B------:R-:W-:-:S13]  /*c1c0*/  ISETP.GT.U32.AND P0, PT, R0, 0x1ffffff, PT ;  /* 0x01ffffff0000780c */ /* 0x000fda0003f04070 */
[----:B------:R-:W-:Y:S05]  /*c1d0*/  @P0 BRA `(.L_x_55) ;  /* 0x0000000000140947 */ /* 0x000fea0003800000 */
[----:B------:R-:W-:Y:S01]  /*c1e0*/  IMAD.MOV.U32 R2, RZ, RZ, R4 ;  /* 0x000000ffff027224 */ /* 0x000fe200078e0004 */
[----:B------:R-:W-:-:S07]  /*c1f0*/  MOV R12, 0xc210 ;  /* 0x0000c210000c7802 */ /* 0x000fce0000000f00 */
[----:B------:R-:W-:Y:S05]  /*c200*/  CALL.REL.NOINC `($__internal_0_$__cuda_sm20_rcp_rn_f32_slowpath) ;  /* 0x00000034002c7944 */ /* 0x000fea0003c00000 */
[----:B------:R-:W-:Y:S01]  /*c210*/  MOV R8, R0 ;  /* 0x0000000000087202 */ /* 0x000fe20000000f00 */
[----:B------:R-:W-:Y:S06]  /*c220*/  BRA `(.L_x_56) ;  /* 0x0000000000107947 */ /* 0x000fec0003800000 */
.L_x_55:
[----:B------:R-:W1:Y:S02]  /*c230*/  MUFU.RCP R3, R4 ;  /* 0x0000000400037308 */ /* 0x000e640000001000 */
[----:B-1----:R-:W-:-:S04]  /*c240*/  FFMA R0, R4, R3, -1 ;  /* 0xbf80000004007423 */ /* 0x002fc80000000003 */
[----:B------:R-:W-:-:S04]  /*c250*/  FADD.FTZ R0, -R0, -RZ ;  /* 0x800000ff00007221 */ /* 0x000fc80000010100 */
[----:B------:R-:W-:-:S07]  /*c260*/  FFMA R8, R3, R0, R3 ;  /* 0x0000000003087223 */ /* 0x000fce0000000003 */
.L_x_56:
[----:B------:R-:W-:Y:S05]  /*c270*/  BSYNC B1 ;  /* 0x0000000000017941 */ /* 0x000fea0003800000 */
.L_x_54:
[----:B------:R-:W-:Y:S01]  /*c280*/  FSETP.GEU.AND P0, PT, |R4|, 1.175494350822287508e-38, PT ;  /* 0x008000000400780b */ /* 0x000fe20003f0e200 */
[----:B------:R-:W-:-:S12]  /*c290*/  ULDC UR4, c[0x0][0x600] ;  /* 0x0001800000047ab9 */ /* 0x000fd80000000800 */
[----:B------:R-:W-:-:S04]  /*c2a0*/  @!P0 FMUL R4, R4, 16777216 ;  /* 0x4b80000004048820 */ /* 0x000fc80000400000 */
[----:B------:R-:W1:Y:S02]  /*c2b0*/  MUFU.LG2 R0, R4 ;  /* 0x0000000400007308 */ /* 0x000e640000000c00 */
[----:B-1----:R-:W-:-:S04]  /*c2c0*/  @!P0 FADD R0, R0, -24 ;  /* 0xc1c0000000008421 */ /* 0x002fc80000000000 */
[----:B------:R-:W-:-:S04]  /*c2d0*/  FMUL R0, R0, 0.69314718246459960938 ;  /* 0x3f31721800007820 */ /* 0x000fc80000400000 */
[----:B------:R-:W-:-:S07]  /*c2e0*/  FFMA R9, R5, UR4, R0 ;  /* 0x0000000405097c23 */ /* 0x000fce0008000000 */
.L_x_53:
[----:B------:R-:W-:Y:S05]  /*c2f0*/  BSYNC B0 ;  /* 0x0000000000007941 */ /* 0x000fea0003800000 */
.L_x_52:
[----:B------:R-:W-:Y:S01]  /*c300*/  UISETP.NE.AND UP0, UPT, UR36, 0x1, UPT ;  /* 0x000000012400788c */ /* 0x000fe2000bf05270 */
[----:B------:R-:W1:Y:S01]  /*c310*/  S2R R2, SR_TID.X ;  /* 0x0000000000027919 */ /* 0x000e620000002100 */
[----:B------:R-:W-:Y:S02]  /*c320*/  ULDC.64 UR8, c[0x0][0x208] ;  /* 0x0000820000087ab9 */ /* 0x000fe40000000a00 */
[----:B------:R-:W-:-:S06]  /*c330*/  USEL UR4, URZ, 0x1, UP0 ;  /* 0x000000013f047887 */ /* 0x000fcc0008000000 */
[----:B------:R-:W-:Y:S01]  /*c340*/  MOV R0, UR4 ;  /* 0x0000000400007c02 */ /* 0x000fe20008000f00 */
[----:B------:R-:W-:Y:S02]  /*c350*/  ULDC UR4, c[0x0][0x608] ;  /* 0x0001820000047ab9 */ /* 0x000fe40000000800 */
[----:B------:R-:W-:Y:S01]  /*c360*/  FMUL R8, R8, UR4 ;  /* 0x0000000408087c20 */ /* 0x000fe20008400000 */
[----:B------:R-:W-:-:S03]  /*c370*/  SHF.L.U32 R0, R0, 0x1f, RZ ;  /* 0x0000001f00007819 */ /* 0x000fc600000006ff */
[-C--:B------:R-:W-:Y:S01]  /*c380*/  FMUL R122, R122, R8.reuse ;  /* 0x000000087a7a7220 */ /* 0x080fe20000400000 */
[----:B------:R-:W2:Y:S01]  /*c390*/  SYNCS.PHASECHK.TRANS64.TRYWAIT P0, [UR28+0x8], R0 ;  /* 0x00000800ff0075a7 */ /* 0x000ea2000800015c */
[-C--:B------:R-:W-:Y:S01]  /*c3a0*/  FMUL R44, R123, R8.reuse ;  /* 0x000000087b2c7220 */ /* 0x080fe20000400000 */
[-C--:B------:R-:W-:Y:S01]  /*c3b0*/  FMUL R126, R126, R8.reuse ;  /* 0x000000087e7e7220 */ /* 0x080fe20000400000 */
[-C--:B------:R-:W-:Y:S01]  /*c3c0*/  FMUL R46, R127, R8.reuse ;  /* 0x000000087f2e7220 */ /* 0x080fe20000400000 */
[-C--:B------:R-:W-:Y:S01]  /*c3d0*/  FMUL R114, R114, R8.reuse ;  /* 0x0000000872727220 */ /* 0x080fe20000400000 */
[-C--:B------:R-:W-:Y:S01]  /*c3e0*/  FMUL R48, R115, R8.reuse ;  /* 0x0000000873307220 */ /* 0x080fe20000400000 */
[-C--:B------:R-:W-:Y:S01]  /*c3f0*/  FMUL R118, R118, R8.reuse ;  /* 0x0000000876767220 */ /* 0x080fe20000400000 */
[----:B------:R-:W-:Y:S01]  /*c400*/  FMUL R50, R119, R8 ;  /* 0x0000000877327220 */ /* 0x000fe20000400000 */
[C---:B-1----:R-:W-:Y:S02]  /*c410*/  LOP3.LUT P1, R18, R2.reuse, 0x3, RZ, 0xc0, !PT ;  /* 0x0000000302127812 */ /* 0x042fe4000782c0ff */
[----:B------:R-:W-:Y:S01]  /*c420*/  LOP3.LUT R16, R2, 0x7f, RZ, 0xc0, !PT ;  /* 0x0000007f02107812 */ /* 0x000fe200078ec0ff */
[----:B--2---:R-:W-:Y:S10]  /*c430*/  @!P0 BRA `(.L_x_57) ;  /* 0x0000003000108947 */ /* 0x004ff40003800000 */
.L_x_113:
[----:B------:R-:W-:Y:S01]  /*c440*/  USHF.L.U32 UR42, UR42, 0x6, URZ ;  /* 0x000000062a2a7899 */ /* 0x000fe2000800063f */
[----:B------:R-:W-:Y:S01]  /*c450*/  BSSY B0, `(.L_x_58) ;  /* 0x0000018000007945 */ /* 0x000fe20003800000 */
[----:B------:R-:W-:-:S03]  /*c460*/  SHF.R.U32.HI R17, RZ, 0x5, R16 ;  /* 0x00000005ff117819 */ /* 0x000fc60000011610 */
[----:B------:R-:W-:Y:S07]  /*c470*/  @P1 BRA `(.L_x_59) ;  /* 0x0000000000541947 */ /* 0x000fee0003800000 */
[----:B------:R-:W2:Y:S01]  /*c480*/  S2UR UR4, SR_CTAID.Y ;  /* 0x00000000000479c3 */ /* 0x000ea20000002600 */
[----:B-1----:R-:W-:Y:S01]  /*c490*/  SHF.R.U32.HI R0, RZ, 0x2, R2 ;  /* 0x00000002ff007819 */ /* 0x002fe20000011602 */
[----:B------:R-:W-:Y:S01]  /*c4a0*/  IMAD.SHL.U32 R3, R17, 0x10, RZ ;  /* 0x0000001011037824 */ /* 0x000fe200078e00ff */
[----:B------:R-:W-:Y:S02]  /*c4b0*/  ULDC.64 UR6, c[0x0][0x688] ;  /* 0x0001a20000067ab9 */ /* 0x000fe40000000a00 */
[----:B------:R-:W-:-:S03]  /*c4c0*/  LOP3.LUT R0, R0, 0x7, RZ, 0xc0, !PT ;  /* 0x0000000700007812 */ /* 0x000fc600078ec0ff */
[----:B------:R-:W1:Y:S01]  /*c4d0*/  S2UR UR5, SR_CTAID.Z ;  /* 0x00000000000579c3 */ /* 0x000e620000002700 */
[----:B------:R-:W-:-:S04]  /*c4e0*/  LOP3.LUT R0, R3, 0xfffffff0, R0, 0xe2, !PT ;  /* 0xfffffff003007812 */ /* 0x000fc800078ee200 */
[----:B------:R-:W-:-:S04]  /*c4f0*/  IADD3 R3, R0, UR42, RZ ;  /* 0x0000002a00037c10 */ /* 0x000fc8000fffe0ff */
[----:B------:R-:W-:Y:S01]  /*c500*/  IADD3 R2, R3, 0x8, RZ ;  /* 0x0000000803027810 */ /* 0x000fe20007ffe0ff */
[----:B--2---:R-:W-:-:S04]  /*c510*/  UIMAD UR4, UR4, UR6, UR42 ;  /* 0x00000006040472a4 */ /* 0x004fc8000f8e022a */
[----:B-1----:R-:W-:-:S03]  /*c520*/  UIMAD UR4, UR5, UR7, UR4 ;  /* 0x00000007050472a4 */ /* 0x002fc6000f8e0204 */
[----:B------:R-:W-:Y:S02]  /*c530*/  ULDC UR5, c[0x0][0x288] ;  /* 0x0000a20000057ab9 */ /* 0x000fe40000000800 */
[----:B------:R-:W-:Y:S02]  /*c540*/  ISETP.GE.U32.AND P0, PT, R3, UR5, PT ;  /* 0x0000000503007c0c */ /* 0x000fe4000bf06070 */
[----:B------:R-:W-:Y:S02]  /*c550*/  IADD3 R0, P2, R0, UR4, RZ ;  /* 0x0000000400007c10 */ /* 0x000fe4000ff5e0ff */
[----:B------:R-:W-:Y:S01]  /*c560*/  ISETP.GE.U32.AND P1, PT, R2, UR5, PT ;  /* 0x0000000502007c0c */ /* 0x000fe2000bf26070 */
[----:B------:R-:W-:Y:S02]  /*c570*/  ULDC.64 UR4, c[0x0][0x680] ;  /* 0x0001a00000047ab9 */ /* 0x000fe40000000a00 */
[----:B------:R-:W-:Y:S01]  /*c580*/  IMAD.X R3, RZ, RZ, RZ, P2 ;  /* 0x000000ffff037224 */ /* 0x000fe200010e06ff */
[----:B------:R-:W-:-:S04]  /*c590*/  LEA R2, P2, R0, UR4, 0x2 ;  /* 0x0000000400027c11 */ /* 0x000fc8000f8410ff */
[----:B------:R-:W-:-:S05]  /*c5a0*/  LEA.HI.X R3, R0, UR5, R3, 0x2, P2 ;  /* 0x0000000500037c11 */ /* 0x000fca00090f1403 */
[----:B------:R2:W-:Y:S04]  /*c5b0*/  @!P0 STG.E desc[UR8][R2.64], R11 ;  /* 0x0000000b02008986 */ /* 0x0005e8000c101908 */
[----:B------:R2:W-:Y:S02]  /*c5c0*/  @!P1 STG.E desc[UR8][R2.64+0x20], R9 ;  /* 0x0000200902009986 */ /* 0x0005e4000c101908 */
.L_x_59:
[----:B------:R-:W-:Y:S05]  /*c5d0*/  BSYNC B0 ;  /* 0x0000000000007941 */ /* 0x000fea0003800000 */
.L_x_58:
[----:B------:R-:W-:Y:S01]  /*c5e0*/  ULDC.64 UR4, c[0x0][0x730] ;  /* 0x0001cc0000047ab9 */ /* 0x000fe20000000a00 */
[-C--:B------:R-:W-:Y:S01]  /*c5f0*/  FMUL R106, R106, R8.reuse ;  /* 0x000000086a6a7220 */ /* 0x080fe20000400000 */
[----:B------:R-:W-:Y:S01]  /*c600*/  ISETP.NE.U32.AND P0, PT, RZ, UR4, PT ;  /* 0x00000004ff007c0c */ /* 0x000fe2000bf05070 */
[-C--:B------:R-:W-:Y:S01]  /*c610*/  FMUL R52, R107, R8.reuse ;  /* 0x000000086b347220 */ /* 0x080fe20000400000 */
[-C--:B------:R-:W-:Y:S01]  /*c620*/  FMUL R110, R110, R8.reuse ;  /* 0x000000086e6e7220 */ /* 0x080fe20000400000 */
[-C--:B------:R-:W-:Y:S01]  /*c630*/  FMUL R54, R111, R8.reuse ;  /* 0x000000086f367220 */ /* 0x080fe20000400000 */
[----:B------:R-:W-:Y:S01]  /*c640*/  ISETP.NE.AND.EX P0, PT, RZ, UR5, PT, P0 ;  /* 0x00000005ff007c0c */ /* 0x000fe2000bf05300 */
[-C--:B------:R-:W-:Y:S01]  /*c650*/  FMUL R98, R98, R8.reuse ;  /* 0x0000000862627220 */ /* 0x080fe20000400000 */
[-C--:B------:R-:W-:Y:S01]  /*c660*/  FMUL R56, R99, R8.reuse ;  /* 0x0000000863387220 */ /* 0x080fe20000400000 */
[-C--:B------:R-:W-:Y:S01]  /*c670*/  FMUL R102, R102, R8.reuse ;  /* 0x0000000866667220 */ /* 0x080fe20000400000 */
[-C--:B------:R-:W-:Y:S01]  /*c680*/  FMUL R58, R103, R8.reuse ;  /* 0x00000008673a7220 */ /* 0x080fe20000400000 */
[-C--:B------:R-:W-:Y:S01]  /*c690*/  FMUL R90, R90, R8.reuse ;  /* 0x000000085a5a7220 */ /* 0x080fe20000400000 */
[-C--:B------:R-:W-:Y:S01]  /*c6a0*/  FMUL R60, R91, R8.reuse ;  /* 0x000000085b3c7220 */ /* 0x080fe20000400000 */
[-C--:B------:R-:W-:Y:S01]  /*c6b0*/  FMUL R94, R94, R8.reuse ;  /* 0x000000085e5e7220 */ /* 0x080fe20000400000 */
[----:B------:R-:W-:-:S05]  /*c6c0*/  FMUL R62, R95, R8 ;  /* 0x000000085f3e7220 */ /* 0x000fca0000400000 */
[----:B------:R-:W-:Y:S05]  /*c6d0*/  @P0 BRA `(.L_x_60) ;  /* 0x0000000000200947 */ /* 0x000fea0003800000 */
[----:B------:R-:W-:Y:S02]  /*c6e0*/  ULDC.64 UR4, c[0x0][0x728] ;  /* 0x0001ca0000047ab9 */ /* 0x000fe40000000a00 */
[----:B------:R-:W-:-:S04]  /*c6f0*/  ISETP.NE.U32.AND P0, PT, RZ, UR4, PT ;  /* 0x00000004ff007c0c */ /* 0x000fc8000bf05070 */
[----:B------:R-:W-:-:S13]  /*c700*/  ISETP.NE.AND.EX P0, PT, RZ, UR5, PT, P0 ;  /* 0x00000005ff007c0c */ /* 0x000fda000bf05300 */
[----:B------:R-:W-:Y:S05]  /*c710*/  @!P0 BRA `(.L_x_61) ;  /* 0x00000000000c8947 */ /* 0x000fea0003800000 */
[----:B-12---:R-:W1:Y:S02]  /*c720*/  LDC.64 R2, c[0x0][0x728] ;  /* 0x0001ca00ff027b82 */ /* 0x006e640000000a00 */
[----:B-1----:R4:W5:Y:S01]  /*c730*/  LDG.E R2, desc[UR8][R2.64] ;  /* 0x0000000802027981 */ /* 0x002962000c1e1900 */
[----:B------:R-:W-:Y:S05]  /*c740*/  BRA `(.L_x_60) ;  /* 0x0000000000047947 */ /* 0x000fea0003800000 */
.L_x_61:
[----:B--2---:R-:W3:Y:S02]  /*c750*/  LDC R2, c[0x0][0x720] ;  /* 0x0001c800ff027b82 */ /* 0x004ee40000000800 */
.L_x_60:
[----:B-1----:R-:W-:Y:S02]  /*c760*/  MOV R0, RZ ;  /* 0x000000ff00007202 */ /* 0x002fe40000000f00 */
[----:B---3-5:R-:W-:Y:S02]  /*c770*/  MOV R43, R2 ;  /* 0x00000002002b7202 */ /* 0x028fe40000000f00 */
[----:B------:R-:W-:-:S13]  /*c780*/  LOP3.LUT P0, RZ, R0, 0x9f, RZ, 0xc0, !PT ;  /* 0x0000009f00ff7812 */ /* 0x000fda000780c0ff */
[----:B------:R-:W-:Y:S05]  /*c790*/  @!P0 BRA `(.L_x_62) ;  /* 0x0000000000408947 */ /* 0x000fea0003800000 */
[----:B------:R-:W-:Y:S01]  /*c7a0*/  MOV R0, 0x0 ;  /* 0x0000000000007802 */ /* 0x000fe20000000f00 */
[----:B------:R-:W-:Y:S01]  /*c7b0*/  ULDC.64 UR4, c[0x4][0x70] ;  /* 0x01001c0000047ab9 */ /* 0x000fe20000000a00 */
[----:B------:R-:W-:Y:S01]  /*c7c0*/  ULDC.64 UR6, c[0x4][0x8] ;  /* 0x0100020000067ab9 */ /* 0x000fe20000000a00 */
[----:B------:R-:W-:Y:S01]  /*c7d0*/  MOV R4, UR4 ;  /* 0x0000000400047c02 */ /* 0x000fe20008000f00 */
[----:B--2-4-:R1:W2:Y:S01]  /*c7e0*/  LDC.64 R2, c[0x4][R0] ;  /* 0x0100000000027b82 */ /* 0x0142a20000000a00 */
[----:B------:R-:W-:Y:S01]  /*c7f0*/  IMAD.U32 R5, RZ, RZ, UR5 ;  /* 0x00000005ff057e24 */ /* 0x000fe2000f8e00ff */
[----:B------:R-:W-:Y:S01]  /*c800*/  ULDC.64 UR4, c[0x4][0x78] ;  /* 0x01001e0000047ab9 */ /* 0x000fe20000000a00 */
[----:B------:R-:W-:Y:S01]  /*c810*/  IMAD.U32 R10, RZ, RZ, UR6 ;  /* 0x00000006ff0a7e24 */ /* 0x000fe2000f8e00ff */
[----:B------:R-:W-:Y:S01]  /*c820*/  MOV R6, UR4 ;  /* 0x0000000400067c02 */ /* 0x000fe20008000f00 */
[----:B------:R-:W-:Y:S01]  /*c830*/  IMAD.MOV.U32 R12, RZ, RZ, 0x1 ;  /* 0x00000001ff0c7424 */ /* 0x000fe200078e00ff */
[----:B------:R-:W-:-:S02]  /*c840*/  MOV R7, UR5 ;  /* 0x0000000500077c02 */ /* 0x000fc40008000f00 */
[----:B------:R-:W-:Y:S02]  /*c850*/  MOV R11, UR7 ;  /* 0x00000007000b7c02 */ /* 0x000fe40008000f00 */
[----:B------:R-:W-:Y:S02]  /*c860*/  MOV R8, 0x70 ;  /* 0x0000007000087802 */ /* 0x000fe40000000f00 */
[----:B-1----:R-:W-:-:S07]  /*c870*/  MOV R13, RZ ;  /* 0x000000ff000d7202 */ /* 0x002fce0000000f00 */
[----:B------:R-:W-:-:S07]  /*c880*/  LEPC R20, `(.L_x_62) ;  /* 0x000000001014794e */ /* 0x000fce0000000000 */
[----:B--2---:R-:W-:Y:S05]  /*c890*/  CALL.ABS.NOINC R2 ;  /* 0x0000000002007343 */ /* 0x004fea0003c00000 */
.L_x_62:
[----:B------:R-:W-:Y:S01]  /*c8a0*/  MOV R19, UR37 ;  /* 0x0000002500137c02 */ /* 0x000fe20008000f00 */
[----:B------:R-:W-:-:S04]  /*c8b0*/  IMAD.U32 R0, RZ, RZ, UR36 ;  /* 0x00000024ff007e24 */ /* 0x000fc8000f8e00ff */
[----:B------:R-:W-:-:S05]  /*c8c0*/  IMAD R19, R0, 0x1100, R19 ;  /* 0x0000110000137824 */ /* 0x000fca00078e0213 */
[----:B------:R-:W-:-:S04]  /*c8d0*/  IADD3 R22, R19, -0x1100, RZ ;  /* 0xffffef0013167810 */ /* 0x000fc80007ffe0ff */
        /* <DEDUP_REMOVED lines=9> */
[----:B------:R-:W-:Y:S01]  /*c970*/  MOV R6, UR6 ;  /* 0x0000000600067c02 */ /* 0x000fe20008000f00 */
[----:B------:R-:W-:Y:S01]  /*c980*/  IMAD.U32 R10, RZ, RZ, UR4 ;  /* 0x00000004ff0a7e24 */ /* 0x000fe2000f8e00ff */
[----:B------:R-:W-:Y:S01]  /*c990*/  MOV R7, UR7 ;  /* 0x0000000700077c02 */ /* 0x000fe20008000f00 */
[----:B------:R-:W-:Y:S01]  /*c9a0*/  IMAD.MOV.U32 R12, RZ, RZ, 0x1 ;  /* 0x00000001ff0c7424 */ /* 0x000fe200078e00ff */
[----:B------:R-:W-:-:S02]  /*c9b0*/  MOV R11, UR5 ;  /* 0x00000005000b7c02 */ /* 0x000fc40008000f00 */
[----:B------:R-:W-:Y:S02]  /*c9c0*/  MOV R8, 0x70 ;  /* 0x0000007000087802 */ /* 0x000fe40000000f00 */
[----:B-1----:R-:W-:-:S07]  /*c9d0*/  MOV R13, RZ ;  /* 0x000000ff000d7202 */ /* 0x002fce0000000f00 */
[----:B------:R-:W-:-:S07]  /*c9e0*/  LEPC R20, `(.L_x_63) ;  /* 0x000000001014794e */ /* 0x000fce0000000000 */
[----:B--2---:R-:W-:Y:S05]  /*c9f0*/  CALL.ABS.NOINC R2 ;  /* 0x0000000002007343 */ /* 0x004fea0003c00000 */
.L_x_63:
[----:B------:R-:W1:Y:S01]  /*ca00*/  S2R R5, SR_TID.X ;  /* 0x0000000000057919 */ /* 0x000e620000002100 */
[----:B------:R-:W-:Y:S01]  /*ca10*/  ULDC.64 UR4, c[0x0][0x730] ;  /* 0x0001cc0000047ab9 */ /* 0x000fe20000000a00 */
[----:B------:R-:W-:Y:S01]  /*ca20*/  IADD3 R16, R16, 0x1f, RZ ;  /* 0x0000001f10107810 */ /* 0x000fe20007ffe0ff */
[----:B------:R-:W-:Y:S01]  /*ca30*/  IMAD R17, R17, 0x10, R18 ;  /* 0x0000001011117824 */ /* 0x000fe200078e0212 */
[----:B------:R-:W-:-:S04]  /*ca40*/  ISETP.NE.U32.AND P0, PT, RZ, UR4, PT ;  /* 0x00000004ff007c0c */ /* 0x000fc8000bf05070 */
[----:B------:R-:W-:-:S13]  /*ca50*/  ISETP.NE.AND.EX P0, PT, RZ, UR5, PT, P0 ;  /* 0x00000005ff007c0c */ /* 0x000fda000bf05300 */
[----:B------:R-:W3:Y:S01]  /*ca60*/  @P0 LDC R43, c[0x0][0x720] ;  /* 0x0001c800ff2b0b82 */ /* 0x000ee20000000800 */
[----:B------:R-:W-:Y:S02]  /*ca70*/  ISETP.GT.U32.AND P0, PT, R16, 0x3e, PT ;  /* 0x0000003e1000780c */ /* 0x000fe40003f04070 */
[----:B-1----:R-:W-:Y:S02]  /*ca80*/  SHF.L.U32 R0, R5, 0x4, RZ ;  /* 0x0000000405007819 */ /* 0x002fe400000006ff */
[----:B--2---:R-:W-:Y:S02]  /*ca90*/  SHF.R.U32.HI R2, RZ, 0x1, R5 ;  /* 0x00000001ff027819 */ /* 0x004fe40000011605 */
[C---:B----4-:R-:W-:Y:S02]  /*caa0*/  LOP3.LUT R3, R0.reuse, 0x40, RZ, 0xc0, !PT ;  /* 0x0000004000037812 */ /* 0x050fe400078ec0ff */
[----:B------:R-:W-:Y:S02]  /*cab0*/  LOP3.LUT R0, R0, 0x80, RZ, 0xc0, !PT ;  /* 0x0000008000007812 */ /* 0x000fe400078ec0ff */
[----:B------:R-:W-:-:S02]  /*cac0*/  LOP3.LUT R4, R3, 0x8, R2, 0xf8, !PT ;  /* 0x0000000803047812 */ /* 0x000fc400078ef802 */
[----:B------:R-:W-:Y:S01]  /*cad0*/  SHF.L.U32 R3, R5, 0x1, RZ ;  /* 0x0000000105037819 */ /* 0x000fe200000006ff */
[----:B------:R-:W-:Y:S02]  /*cae0*/  IMAD.U32 R2, R17, 0x10, R0 ;  /* 0x0000001011027824 */ /* 0x000fe400078e0000 */
[-C--:B---3--:R-:W-:Y:S01]  /*caf0*/  FMUL R0, R120, R43.reuse ;  /* 0x0000002b78007220 */ /* 0x088fe20000400000 */
[----:B------:R-:W-:Y:S01]  /*cb00*/  LOP3.LUT R3, R4, 0x8, R3, 0x78, !PT ;  /* 0x0000000804037812 */ /* 0x000fe200078e7803 */
[-C--:B------:R-:W-:Y:S01]  /*cb10*/  FMUL R5, R44, R43.reuse ;  /* 0x0000002b2c057220 */ /* 0x080fe20000400000 */
[-C--:B------:R-:W-:Y:S01]  /*cb20*/  FMUL R4, R124, R43.reuse ;  /* 0x0000002b7c047220 */ /* 0x080fe20000400000 */
[----:B------:R-:W-:Y:S01]  /*cb30*/  FMUL R7, R26, R43 ;  /* 0x0000002b1a077220 */ /* 0x000fe20000400000 */
[----:B------:R-:W-:Y:S01]  /*cb40*/  IADD3 R8, R2, R3, RZ ;  /* 0x0000000302087210 */ /* 0x000fe20007ffe0ff */
        /* <DEDUP_REMOVED lines=39> */
[----:B------:R-:W-:Y:S01]  /*cdc0*/  F2FP.BF16.F32.PACK_AB R47, R9, R6 ;  /* 0x00000006092f723e */ /* 0x000fe200000010ff */
[----:B------:R-:W-:Y:S06]  /*cdd0*/  @P0 BRA `(.L_x_64) ;  /* 0x0000000000040947 */ /* 0x000fec0003800000 */
[----:B------:R-:W-:-:S04]  /*cde0*/  DEPBAR.LE SB0, 0x1 ;  /* 0x000080400000791a */ /* 0x000fc80000000000 */
.L_x_64:
[----:B------:R-:W-:Y:S05]  /*cdf0*/  WARPSYNC.ALL ;  /* 0x0000000000007948 */ /* 0x000fea0003800000 */
[----:B------:R-:W-:Y:S01]  /*ce00*/  BAR.SYNC.DEFER_BLOCKING 0x1, 0x80 ;  /* 0x0042000000007b1d */ /* 0x000fe20000010000 */
[C---:B------:R-:W-:Y:S01]  /*ce10*/  LEA R22, R8.reuse, R22, 0x1 ;  /* 0x0000001608167211 */ /* 0x040fe200078e08ff */
[----:B------:R-:W-:Y:S01]  /*ce20*/  IMAD R8, R8, 0x2, R19 ;  /* 0x0000000208087824 */ /* 0x000fe200078e0213 */
[----:B------:R-:W-:Y:S02]  /*ce30*/  F2FP.BF16.F32.PACK_AB R4, R10, R11 ;  /* 0x0000000b0a04723e */ /* 0x000fe400000010ff */
[----:B------:R-:W-:Y:S01]  /*ce40*/  F2FP.BF16.F32.PACK_AB R5, R12, R13 ;  /* 0x0000000d0c05723e */ /* 0x000fe200000010ff */
[----:B------:R-:W-:Y:S01]  /*ce50*/  BSSY B0, `(.L_x_65) ;  /* 0x0000017000007945 */ /* 0x000fe20003800000 */
[----:B------:R-:W-:-:S02]  /*ce60*/  F2FP.BF16.F32.PACK_AB R6, R14, R15 ;  /* 0x0000000f0e06723e */ /* 0x000fc400000010ff */
[----:B------:R-:W-:Y:S01]  /*ce70*/  F2FP.BF16.F32.PACK_AB R7, R16, R17 ;  /* 0x000000111007723e */ /* 0x000fe200000010ff */
[----:B------:R1:W-:Y:S01]  /*ce80*/  STSM.16.M88.4 [R8+-0x1100], R44 ;  /* 0xffef002c08007844 */ /* 0x0003e20000000200 */
[----:B------:R-:W-:Y:S01]  /*ce90*/  @!PT LDS RZ, [RZ] ;  /* 0x00000000fffff984 */ /* 0x000fe20000000800 */
[----:B------:R-:W-:Y:S01]  /*cea0*/  @!PT LDS RZ, [RZ] ;  /* 0x00000000fffff984 */ /* 0x000fe20000000800 */
[----:B------:R-:W-:Y:S01]  /*ceb0*/  @!PT LDS RZ, [RZ] ;  /* 0x00000000fffff984 */ /* 0x000fe20000000800 */
[----:B------:R-:W-:Y:S01]  /*cec0*/  @!PT LDS RZ, [RZ] ;  /* 0x00000000fffff984 */ /* 0x000fe20000000800 */
[----:B------:R2:W-:Y:S06]  /*ced0*/  MEMBAR.ALL.CTA ;  /* 0x0000000000007992 */ /* 0x0005ec0000008000 */
[----:B--2---:R-:W2:Y:S02]  /*cee0*/  FENCE.VIEW.ASYNC.S ;  /* 0x00000000000073c6 */ /* 0x004ea40000000000 */
[----:B--2---:R-:W-:Y:S06]  /*cef0*/  BAR.SYNC.DEFER_BLOCKING 0x1, 0x80 ;  /* 0x0042000000007b1d */ /* 0x004fec0000010000 */
[----:B------:R-:W-:Y:S05]  /*cf00*/  @P0 BRA `(.L_x_66) ;  /* 0x00000000002c0947 */ /* 0x000fea0003800000 */
[----:B------:R-:W-:Y:S01]  /*cf10*/  S2UR UR44, SR_CTAID.Z ;  /* 0x00000000002c79c3 */ /* 0x000fe20000002700 */
[----:B------:R-:W-:Y:S01]  /*cf20*/  R2UR UR40, R19 ;  /* 0x00000000132872ca */ /* 0x000fe200000e0000 */
[----:B------:R-:W-:Y:S01]  /*cf30*/  ULDC.64 UR4, c[0x0][0x198] ;  /* 0x0000660000047ab9 */ /* 0x000fe20000000a00 */
[----:B------:R-:W-:Y:S01]  /*cf40*/  UMOV UR41, URZ ;  /* 0x0000003f00297c82 */ /* 0x000fe20008000000 */
[----:B------:R-:W-:-:S04]  /*cf50*/  UIADD3 UR4, UP0, UR4, 0x670, URZ ;  /* 0x0000067004047890 */ /* 0x000fc8000ff1e03f */
[----:B------:R-:W2:Y:S01]  /*cf60*/  S2UR UR43, SR_CTAID.Y ;  /* 0x00000000002b79c3 */ /* 0x000ea20000002600 */
[----:B------:R-:W-:-:S05]  /*cf70*/  UIADD3.X UR5, URZ, UR5, URZ, UP0, !UPT ;  /* 0x000000053f057290 */ /* 0x000fca00087fe43f */
[----:B------:R-:W-:-:S09]  /*cf80*/  UIADD3 UR40, UR40, -0x1100, URZ ;  /* 0xffffef0028287890 */ /* 0x000fd2000fffe03f */
[----:B--2---:R2:W-:Y:S01]  /*cf90*/  UTMASTG.4D [UR40], [UR4] ;  /* 0x00000028040073b5 */ /* 0x0045e20008018000 */
[----:B------:R0:W-:Y:S01]  /*cfa0*/  UTMACMDFLUSH ;  /* 0x00000000000079b7 */ /* 0x0001e20000000000 */
[----:B--2---:R-:W-:-:S04]  /*cfb0*/  DEPBAR.LE SB0, 0x1 ;  /* 0x000080400000791a */ /* 0x004fc80000000000 */
.L_x_66:
[----:B------:R-:W-:Y:S05]  /*cfc0*/  BSYNC B0 ;  /* 0x0000000000007941 */ /* 0x000fea0003800000 */
.L_x_65:
[----:B------:R-:W-:Y:S01]  /*cfd0*/  BAR.SYNC.DEFER_BLOCKING 0x1, 0x80 ;  /* 0x0042000000007b1d */ /* 0x000fe20000010000 */
[----:B-1----:R-:W-:Y:S02]  /*cfe0*/  F2FP.BF16.F32.PACK_AB R8, R18, R21 ;  /* 0x000000151208723e */ /* 0x002fe400000010ff */
[----:B------:R-:W-:Y:S02]  /*cff0*/  F2FP.BF16.F32.PACK_AB R9, R20, R23 ;  /* 0x000000171409723e */ /* 0x000fe400000010ff */
[----:B------:R-:W-:Y:S01]  /*d000*/  F2FP.BF16.F32.PACK_AB R10, R24, R25 ;  /* 0x00000019180a723e */ /* 0x000fe200000010ff */
[----:B------:R-:W-:Y:S01]  /*d010*/  BSSY B0, `(.L_x_67) ;  /* 0x0000016000007945 */ /* 0x000fe20003800000 */
[----:B------:R-:W-:Y:S01]  /*d020*/  F2FP.BF16.F32.PACK_AB R11, R26, R27 ;  /* 0x0000001b1a0b723e */ /* 0x000fe200000010ff */
[----:B------:R1:W-:Y:S01]  /*d030*/  STSM.16.M88.4 [R22+0x800], R4 ;  /* 0x0008000416007844 */ /* 0x0003e20000000200 */
        /* <DEDUP_REMOVED lines=11> */
[----:B------:R-:W-:Y:S01]  /*d0f0*/  UMOV UR41, 0x10 ;  /* 0x0000001000297882 */ /* 0x000fe20000000000 */
[----:B------:R-:W-:-:S04]  /*d100*/  UIADD3 UR4, UP0, UR4, 0x670, URZ ;  /* 0x0000067004047890 */ /* 0x000fc8000ff1e03f */
[----:B------:R-:W2:Y:S01]  /*d110*/  S2UR UR43, SR_CTAID.Y ;  /* 0x00000000002b79c3 */ /* 0x000ea20000002600 */
[----:B------:R-:W-:-:S05]  /*d120*/  UIADD3.X UR5, URZ, UR5, URZ, UP0, !UPT ;  /* 0x000000053f057290 */ /* 0x000fca00087fe43f */
[----:B------:R-:W-:-:S09]  /*d130*/  UIADD3 UR40, UR40, -0x900, URZ ;  /* 0xfffff70028287890 */ /* 0x000fd2000fffe03f */
[----:B--2---:R2:W-:Y:S01]  /*d140*/  UTMASTG.4D [UR40], [UR4] ;  /* 0x00000028040073b5 */ /* 0x0045e20008018000 */
[----:B------:R0:W-:Y:S01]  /*d150*/  UTMACMDFLUSH ;  /* 0x00000000000079b7 */ /* 0x0001e20000000000 */
[----:B--2---:R-:W-:-:S04]  /*d160*/  DEPBAR.LE SB0, 0x1 ;  /* 0x000080400000791a */ /* 0x004fc80000000000 */
.L_x_68:
[----:B------:R-:W-:Y:S05]  /*d170*/  BSYNC B0 ;  /* 0x0000000000007941 */ /* 0x000fea0003800000 */
.L_x_67:
[----:B------:R-:W-:Y:S01]  /*d180*/  BAR.SYNC.DEFER_BLOCKING 0x1, 0x80 ;  /* 0x0042000000007b1d */ /* 0x000fe20000010000 */
[----:B------:R-:W-:Y:S02]  /*d190*/  F2FP.BF16.F32.PACK_AB R28, R28, R29 ;  /* 0x0000001d1c1c723e */ /* 0x000fe400000010ff */
[----:B------:R-:W-:Y:S02]  /*d1a0*/  F2FP.BF16.F32.PACK_AB R29, R30, R31 ;  /* 0x0000001f1e1d723e */ /* 0x000fe400000010ff */
[----:B------:R-:W-:Y:S01]  /*d1b0*/  F2FP.BF16.F32.PACK_AB R30, R32, R33 ;  /* 0x00000021201e723e */ /* 0x000fe200000010ff */
[----:B------:R-:W-:Y:S01]  /*d1c0*/  BSSY B0, `(.L_x_69) ;  /* 0x0000017000007945 */ /* 0x000fe20003800000 */
[----:B------:R-:W-:Y:S01]  /*d1d0*/  F2FP.BF16.F32.PACK_AB R31, R34, R35 ;  /* 0x00000023221f723e */ /* 0x000fe200000010ff */
[----:B------:R2:W-:Y:S01]  /*d1e0*/  STSM.16.M88.4 [R22], R8 ;  /* 0x0000000816007844 */ /* 0x0005e20000000200 */
[----:B------:R-:W-:Y:S01]  /*d1f0*/  @!PT LDS RZ, [RZ] ;  /* 0x00000000fffff984 */ /* 0x000fe20000000800 */
[----:B------:R-:W-:Y:S01]  /*d200*/  @!PT LDS RZ, [RZ] ;  /* 0x00000000fffff984 */ /* 0x000fe20000000800 */
[----:B------:R-:W-:Y:S01]  /*d210*/  @!PT LDS RZ, [RZ] ;  /* 0x00000000fffff984 */ /* 0x000fe20000000800 */
[----:B------:R-:W-:Y:S01]  /*d220*/  @!PT LDS RZ, [RZ] ;  /* 0x00000000fffff984 */ /* 0x000fe20000000800 */
[----:B------:R3:W-:Y:S06]  /*d230*/  MEMBAR.ALL.CTA ;  /* 0x0000000000007992 */ /* 0x0007ec0000008000 */
[----:B---3--:R-:W3:Y:S02]  /*d240*/  FENCE.VIEW.ASYNC.S ;  /* 0x00000000000073c6 */ /* 0x008ee40000000000 */
[----:B---3--:R-:W-:Y:S06]  /*d250*/  BAR.SYNC.DEFER_BLOCKING 0x1, 0x80 ;  /* 0x0042000000007b1d */ /* 0x008fec0000010000 */
[----:B------:R-:W-:Y:S05]  /*d260*/  @P0 BRA `(.L_x_70) ;  /* 0x0000000000300947 */ /* 0x000fea0003800000 */
[----:B------:R-:W-:Y:S01]  /*d270*/  S2UR UR12, SR_CTAID.Z ;  /* 0x00000000000c79c3 */ /* 0x000fe20000002700 */
[----:B------:R-:W-:Y:S01]  /*d280*/  R2UR UR8, R19 ;  /* 0x00000000130872ca */ /* 0x000fe200000e0000 */
[----:B------:R-:W-:Y:S01]  /*d290*/  ULDC.64 UR4, c[0x0][0x198] ;  /* 0x0000660000047ab9 */ /* 0x000fe20000000a00 */
[----:B------:R-:W-:Y:S01]  /*d2a0*/  UMOV UR9, 0x20 ;  /* 0x0000002000097882 */ /* 0x000fe20000000000 */
[----:B------:R-:W-:Y:S01]  /*d2b0*/  UIADD3 UR4, UP0, UR4, 0x670, URZ ;  /* 0x0000067004047890 */ /* 0x000fe2000ff1e03f */
[----:B------:R-:W-:-:S03]  /*d2c0*/  UMOV UR10, UR42 ;  /* 0x0000002a000a7c82 */ /* 0x000fc60008000000 */
[----:B------:R-:W3:Y:S01]  /*d2d0*/  S2UR UR11, SR_CTAID.Y ;  /* 0x00000000000b79c3 */ /* 0x000ee20000002600 */
[----:B------:R-:W-:-:S05]  /*d2e0*/  UIADD3.X UR5, URZ, UR5, URZ, UP0, !UPT ;  /* 0x000000053f057290 */ /* 0x000fca00087fe43f */
[----:B------:R-:W-:-:S09]  /*d2f0*/  UIADD3 UR8, UR8, -0x1100, URZ ;  /* 0xffffef0008087890 */ /* 0x000fd2000fffe03f */
[----:B---3--:R3:W-:Y:S01]  /*d300*/  UTMASTG.4D [UR8], [UR4] ;  /* 0x00000008040073b5 */ /* 0x0087e20008018000 */
[----:B------:R0:W-:Y:S01]  /*d310*/  UTMACMDFLUSH ;  /* 0x00000000000079b7 */ /* 0x0001e20000000000 */
[----:B---3--:R-:W-:-:S04]  /*d320*/  DEPBAR.LE SB0, 0x1 ;  /* 0x000080400000791a */ /* 0x008fc80000000000 */
.L_x_70:
[----:B------:R-:W-:Y:S05]  /*d330*/  BSYNC B0 ;  /* 0x0000000000007941 */ /* 0x000fea0003800000 */
.L_x_69:
[----:B------:R-:W-:Y:S01]  /*d340*/  BAR.SYNC.DEFER_BLOCKING 0x1, 0x80 ;  /* 0x0042000000007b1d */ /* 0x000fe20000010000 */
[----:B------:R-:W-:Y:S02]  /*d350*/  F2FP.BF16.F32.PACK_AB R36, R36, R37 ;  /* 0x000000252424723e */ /* 0x000fe400000010ff */
        /* <DEDUP_REMOVED lines=10> */
[----:B----4-:R-:W4:Y:S02]  /*d400*/  FENCE.VIEW.ASYNC.S ;  /* 0x00000000000073c6 */ /* 0x010f240000000000 */
[----:B----4-:R-:W-:Y:S06]  /*d410*/  BAR.SYNC.DEFER_BLOCKING 0x1, 0x80 ;  /* 0x0042000000007b1d */ /* 0x010fec0000010000 */
[----:B------:R-:W-:Y:S05]  /*d420*/  @P0 BRA `(.L_x_72) ;  /* 0x0000000000300947 */ /* 0x000fea0003800000 */
[----:B------:R-:W-:Y:S01]  /*d430*/  S2UR UR12, SR_CTAID.Z ;  /* 0x00000000000c79c3 */ /* 0x000fe20000002700 */
[----:B------:R-:W-:Y:S01]  /*d440*/  R2UR UR8, R19 ;  /* 0x00000000130872ca */ /* 0x000fe200000e0000 */
[----:B------:R-:W-:Y:S01]  /*d450*/  ULDC.64 UR4, c[0x0][0x198] ;  /* 0x0000660000047ab9 */ /* 0x000fe20000000a00 */
[----:B------:R-:W-:Y:S01]  /*d460*/  UMOV UR9, 0x30 ;  /* 0x0000003000097882 */ /* 0x000fe20000000000 */
[----:B------:R-:W-:Y:S01]  /*d470*/  UIADD3 UR4, UP0, UR4, 0x670, URZ ;  /* 0x0000067004047890 */ /* 0x000fe2000ff1e03f */
[----:B------:R-:W-:-:S03]  /*d480*/  UMOV UR10, UR42 ;  /* 0x0000002a000a7c82 */ /* 0x000fc60008000000 */
[----:B------:R-:W4:Y:S01]  /*d490*/  S2UR UR11, SR_CTAID.Y ;  /* 0x00000000000b79c3 */ /* 0x000f220000002600 */
[----:B------:R-:W-:-:S05]  /*d4a0*/  UIADD3.X UR5, URZ, UR5, URZ, UP0, !UPT ;  /* 0x000000053f057290 */ /* 0x000fca00087fe43f */
[----:B------:R-:W-:-:S09]  /*d4b0*/  UIADD3 UR8, UR8, -0x900, URZ ;  /* 0xfffff70008087890 */ /* 0x000fd2000fffe03f */
[----:B----4-:R4:W-:Y:S01]  /*d4c0*/  UTMASTG.4D [UR8], [UR4] ;  /* 0x00000008040073b5 */ /* 0x0109e20008018000 */
[----:B------:R0:W-:Y:S01]  /*d4d0*/  UTMACMDFLUSH ;  /* 0x00000000000079b7 */ /* 0x0001e20000000000 */
[----:B----4-:R-:W-:-:S04]  /*d4e0*/  DEPBAR.LE SB0, 0x1 ;  /* 0x000080400000791a */ /* 0x010fc80000000000 */
.L_x_72:
[----:B------:R-:W-:Y:S05]  /*d4f0*/  BSYNC B0 ;  /* 0x0000000000007941 */ /* 0x000fea0003800000 */
.L_x_71:
[----:B------:R-:W-:Y:S06]  /*d500*/  BAR.SYNC.DEFER_BLOCKING 0x1, 0x80 ;  /* 0x0042000000007b1d */ /* 0x000fec0000010000 */
[----:B------:R-:W-:Y:S01]  /*d510*/  BSSY B0, `(.L_x_73) ;  /* 0x0000015000007945 */ /* 0x000fe20003800000 */
[----:B------:R4:W-:Y:S01]  /*d520*/  STSM.16.M88.4 [R22], R36 ;  /* 0x0000002416007844 */ /* 0x0009e20000000200 */
[----:B------:R-:W-:Y:S01]  /*d530*/  @!PT LDS RZ, [RZ] ;  /* 0x00000000fffff984 */ /* 0x000fe20000000800 */
[----:B------:R-:W-:Y:S01]  /*d540*/  @!PT LDS RZ, [RZ] ;  /* 0x00000000fffff984 */ /* 0x000fe20000000800 */
[----:B------:R-:W-:Y:S01]  /*d550*/  @!PT LDS RZ, [RZ] ;  /* 0x00000000fffff984 */ /* 0x000fe20000000800 */
[----:B------:R-:W-:Y:S01]  /*d560*/  @!PT LDS RZ, [RZ] ;  /* 0x00000000fffff984 */ /* 0x000fe20000000800 */
[----:B------:R5:W-:Y:S06]  /*d570*/  MEMBAR.ALL.CTA ;  /* 0x0000000000007992 */ /* 0x000bec0000008000 */
[----:B-----5:R-:W5:Y:S02]  /*d580*/  FENCE.VIEW.ASYNC.S ;  /* 0x00000000000073c6 */ /* 0x020f640000000000 */
[----:B-----5:R-:W-:Y:S06]  /*d590*/  BAR.SYNC.DEFER_BLOCKING 0x1, 0x80 ;  /* 0x0042000000007b1d */ /* 0x020fec0000010000 */
[----:B------:R-:W-:Y:S05]  /*d5a0*/  @P0 BRA `(.L_x_74) ;  /* 0x00000000002c0947 */ /* 0x000fea0003800000 */
[----:B------:R-:W-:Y:S01]  /*d5b0*/  S2UR UR12, SR_CTAID.Z ;  /* 0x00000000000c79c3 */ /* 0x000fe20000002700 */
[----:B------:R-:W-:Y:S01]  /*d5c0*/  R2UR UR8, R19 ;  /* 0x00000000130872ca */ /* 0x000fe200000e0000 */
[----:B------:R-:W-:Y:S01]  /*d5d0*/  ULDC.64 UR4, c[0x0][0x198] ;  /* 0x0000660000047ab9 */ /* 0x000fe20000000a00 */
[----:B------:R-:W-:Y:S01]  /*d5e0*/  UMOV UR9, 0x40 ;  /* 0x0000004000097882 */ /* 0x000fe20000000000 */
[----:B------:R-:W-:Y:S01]  /*d5f0*/  UIADD3 UR4, UP0, UR4, 0x670, URZ ;  /* 0x0000067004047890 */ /* 0x000fe2000ff1e03f */
[----:B------:R-:W-:-:S03]  /*d600*/  UMOV UR10, UR42 ;  /* 0x0000002a000a7c82 */ /* 0x000fc60008000000 */
[----:B------:R-:W5:Y:S01]  /*d610*/  S2UR UR11, SR_CTAID.Y ;  /* 0x00000000000b79c3 */ /* 0x000f620000002600 */
[----:B------:R-:W-:-:S05]  /*d620*/  UIADD3.X UR5, URZ, UR5, URZ, UP0, !UPT ;  /* 0x000000053f057290 */ /* 0x000fca00087fe43f */
[----:B------:R-:W-:-:S09]  /*d630*/  UIADD3 UR8, UR8, -0x1100, URZ ;  /* 0xffffef0008087890 */ /* 0x000fd2000fffe03f */
[----:B-----5:R1:W-:Y:S02]  /*d640*/  UTMASTG.4D [UR8], [UR4] ;  /* 0x00000008040073b5 */ /* 0x0203e40008018000 */
[----:B-1----:R0:W-:Y:S02]  /*d650*/  UTMACMDFLUSH ;  /* 0x00000000000079b7 */ /* 0x0021e40000000000 */
.L_x_74:
[----:B------:R-:W-:Y:S05]  /*d660*/  BSYNC B0 ;  /* 0x0000000000007941 */ /* 0x000fea0003800000 */
.L_x_73:
[----:B------:R-:W-:Y:S01]  /*d670*/  UIADD3 UR36, UR36, -0x1, URZ ;  /* 0xffffffff24247890 */ /* 0x000fe2000fffe03f */
[----:B------:R-:W-:-:S04]  /*d680*/  DEPBAR.LE SB0, 0x0 ;  /* 0x000080000000791a */ /* 0x000fc80000000000 */
[----:B------:R-:W-:-:S04]  /*d690*/  USHF.L.U32 UR4, UR36, 0x3, URZ ;  /* 0x0000000324047899 */ /* 0x000fc8000800063f */
[----:B------:R-:W-:-:S04]  /*d6a0*/  ULOP3.LUT UR4, UR4, 0x8, URZ, 0xe2, !UPT ;  /* 0x0000000804047892 */ /* 0x000fc8000f8ee23f */
[----:B------:R-:W-:-:S06]  /*d6b0*/  ULOP3.LUT UR4, UR4, 0x18, URZ, 0x3c, !UPT ;  /* 0x0000001804047892 */ /* 0x000fcc000f8e3c3f */
[----:B------:R-:W-:-:S04]  /*d6c0*/  MOV R0, UR4 ;  /* 0x0000000400007c02 */ /* 0x000fc80008000f00 */
[----:B------:R-:W-:Y:S01]  /*d6d0*/  SYNCS.ARRIVE.TRANS64.A1T0 RZ, [R0+UR37+0x1e090], RZ ;  /* 0x01e090ff00ff79a7 */ /* 0x000fe20008100025 */
[----:B------:R-:W-:Y:S05]  /*d6e0*/  EXIT ;  /* 0x000000000000794d */ /* 0x000fea0003800000 */
.L_x_6:
[----:B------:R-:W-:-:S08]  /*d6f0*/  UISETP.NE.AND UP0, UPT, UR5, 0x1, UPT ;  /* 0x000000010500788c */ /* 0x000fd0000bf05270 */
[----:B------:R-:W1:-:S00]  /*d700*/  USETMAXREG.DEALLOC.CTAPOOL 0x18 ;  /* 0x00000018000079c8 */ /* 0x000e4000080e0500 */
[----:B------:R-:W-:-:S13]  /*d710*/  PLOP3.LUT P0, PT, PT, PT, UP0, 0x80, 0x0 ;  /* 0x000000000000781c */ /* 0x000fda0003f0f008 */
[----:B------:R-:W-:Y:S05]  /*d720*/  @P0 EXIT ;  /* 0x000000000000094d */ /* 0x000fea0003800000 */
[----:B------:R-:W2:Y:S01]  /*d730*/  S2UR UR11, SR_CTAID.X ;  /* 0x00000000000b79c3 */ /* 0x000ea20000002500 */
[----:B------:R-:W-:Y:S01]  /*d740*/  ELECT P3, URZ, PT ;  /* 0x00000000003f782f */ /* 0x000fe20003860000 */
[----:B------:R-:W-:Y:S01]  /*d750*/  BSSY B0, `(.L_x_75) ;  /* 0x0000043000007945 */ /* 0x000fe20003800000 */
[----:B-1----:R-:W-:Y:S01]  /*d760*/  MOV R2, RZ ;  /* 0x000000ff00027202 */ /* 0x002fe20000000f00 */
[----:B------:R-:W-:Y:S01]  /*d770*/  IMAD.MOV.U32 R8, RZ, RZ, RZ ;  /* 0x000000ffff087224 */ /* 0x000fe200078e00ff */
[----:B------:R-:W-:-:S03]  /*d780*/  MOV R4, RZ ;  /* 0x000000ff00047202 */ /* 0x000fc60000000f00 */
[----:B------:R-:W1:Y:S08]  /*d790*/  S2UR UR52, SR_CTAID.Y ;  /* 0x00000000003479c3 */ /* 0x000e700000002600 */
[----:B------:R-:W3:Y:S01]  /*d7a0*/  S2UR UR53, SR_CTAID.Z ;  /* 0x00000000003579c3 */ /* 0x000ee20000002700 */
[----:B--2---:R-:W-:Y:S01]  /*d7b0*/  USHF.L.U32 UR11, UR11, 0x7, URZ ;  /* 0x000000070b0b7899 */ /* 0x004fe2000800063f */
[----:B------:R-:W-:Y:S11]  /*d7c0*/  @!P3 BRA `(.L_x_76) ;  /* 0x0000000000ecb947 */ /* 0x000ff60003800000 */
[----:B------:R-:W2:Y:S01]  /*d7d0*/  S2R R4, SR_CgaCtaId ;  /* 0x0000000000047919 */ /* 0x000ea20000008800 */
[----:B------:R-:W-:Y:S02]  /*d7e0*/  MOV R3, 0x400 ;  /* 0x0000040000037802 */ /* 0x000fe40000000f00 */
[----:B------:R-:W-:Y:S02]  /*d7f0*/  MOV R5, 0x1 ;  /* 0x0000000100057802 */ /* 0x000fe40000000f00 */
[----:B--2---:R-:W-:Y:S02]  /*d800*/  LEA R4, R4, R3, 0x18 ;  /* 0x0000000304047211 */ /* 0x004fe400078ec0ff */
[----:B------:R-:W-:-:S04]  /*d810*/  SHF.L.U32 R3, R5, 0x1f, RZ ;  /* 0x0000001f05037819 */ /* 0x000fc800000006ff */
[----:B------:R-:W2:Y:S02]  /*d820*/  SYNCS.PHASECHK.TRANS64.TRYWAIT P0, [R4+URZ+0x1e060], R3 ;  /* 0x01e06003040075a7 */ /* 0x000ea4000800017f */
[----:B--2---:R-:W-:Y:S05]  /*d830*/  @!P0 BRA `(.L_x_77) ;  /* 0x0000001c00288947 */ /* 0x004fea0003800000 */
.L_x_114:
[----:B------:R-:W-:Y:S01]  /*d840*/  ULOP3.LUT UR5, UR4, 0x2, URZ, 0xfc, !UPT ;  /* 0x0000000204057892 */ /* 0x000fe2000f8efc3f */
[----:B--2---:R-:W-:-:S03]  /*d850*/  @P2 IMAD.MOV.U32 R3, RZ, RZ, 0x2800 ;  /* 0x00002800ff032424 */ /* 0x004fc600078e00ff */
[----:B------:R-:W-:Y:S01]  /*d860*/  UPRMT UR5, UR5, 0x9910, URZ ;  /* 0x0000991005057896 */ /* 0x000fe2000800003f */
[----:B------:R2:W-:Y:S03]  /*d870*/  @P2 SYNCS.ARRIVE.TRANS64 RZ, [R4+URZ+0x1e050], R3 ;  /* 0x01e0500304ff29a7 */ /* 0x0005e6000800003f */
[----:B------:R-:W-:-:S06]  /*d880*/  UISETP.NE.AND UP0, UPT, UR5, 0x2, UPT ;  /* 0x000000020500788c */ /* 0x000fcc000bf05270 */
[----:B------:R-:W-:-:S13]  /*d890*/  PLOP3.LUT P0, PT, PT, PT, UP0, 0x80, 0x0 ;  /* 0x000000000000781c */ /* 0x000fda0003f0f008 */
[----:B--2---:R-:W-:Y:S05]  /*d8a0*/  @P0 BRA `(.L_x_78) ;  /* 0x0000000000040947 */ /* 0x004fea0003800000 */
[----:B-1-3--:R-:W-:Y:S01]  /*d8b0*/  BPT.TRAP 0x1 ;  /* 0x000000040000795c */ /* 0x00afe20000300000 */
.L_x_78:
[----:B------:R-:W-:-:S04]  /*d8c0*/  LOP3.LUT P0, RZ, R0, 0x1f, RZ, 0xc0, !PT ;  /* 0x0000001f00ff7812 */ /* 0x000fc8000780c0ff */
[----:B------:R-:W-:-:S13]  /*d8d0*/  PLOP3.LUT P0, PT, P0, P2, PT, 0x2a, 0x0 ;  /* 0x000000000000781c */ /* 0x000fda0000704572 */
[----:B------:R-:W-:Y:S05]  /*d8e0*/  @P0 BRA `(.L_x_79) ;  /* 0x0000000000040947 */ /* 0x000fea0003800000 */
[----:B-1-3--:R-:W-:Y:S01]  /*d8f0*/  BPT.TRAP 0x1 ;  /* 0x000000040000795c */ /* 0x00afe20000300000 */
.L_x_79:
[----:B------:R-:W-:Y:S01]  /*d900*/  R2UR UR8, R4 ;  /* 0x00000000040872ca */ /* 0x000fe200000e0000 */
[----:B------:R-:W-:Y:S01]  /*d910*/  ULDC.64 UR6, c[0x0][0x198] ;  /* 0x0000660000067ab9 */ /* 0x000fe20000000a00 */
[----:B------:R-:W-:Y:S01]  /*d920*/  UMOV UR14, 0x0 ;  /* 0x00000000000e7882 */ /* 0x000fe20000000000 */
[----:B------:R-:W-:Y:S01]  /*d930*/  UIADD3 UR6, UP0, UR6, 0xf0, URZ ;  /* 0x000000f006067890 */ /* 0x000fe2000ff1e03f */
[----:B------:R-:W-:Y:S01]  /*d940*/  MOV R8, 0x40 ;  /* 0x0000004000087802 */ /* 0x000fe20000000f00 */
[----:B------:R-:W-:Y:S01]  /*d950*/  UMOV UR15, 0x10000000 ;  /* 0x10000000000f7882 */ /* 0x000fe20000000000 */
[----:B------:R-:W-:Y:S01]  /*d960*/  UMOV UR10, URZ ;  /* 0x0000003f000a7c82 */ /* 0x000fe20008000000 */
[----:B------:R-:W-:Y:S01]  /*d970*/  UIADD3.X UR7, URZ, UR7, URZ, UP0, !UPT ;  /* 0x000000073f077290 */ /* 0x000fe200087fe43f */
[----:B------:R-:W-:Y:S01]  /*d980*/  MOV R4, 0x1 ;  /* 0x0000000100047802 */ /* 0x000fe20000000f00 */
[----:B-1----:R-:W-:Y:S01]  /*d990*/  UMOV UR12, UR52 ;  /* 0x00000034000c7c82 */ /* 0x002fe20008000000 */
[----:B---3--:R-:W-:Y:S01]  /*d9a0*/  UMOV UR13, UR53 ;  /* 0x00000035000d7c82 */ /* 0x008fe20008000000 */
[----:B------:R-:W-:Y:S01]  /*d9b0*/  UMOV UR34, 0x10 ;  /* 0x0000001000227882 */ /* 0x000fe20000000000 */
[----:B------:R-:W-:Y:S01]  /*d9c0*/  UMOV UR35, UR11 ;  /* 0x0000000b00237c82 */ /* 0x000fe20008000000 */
[----:B------:R-:W-:-:S02]  /*d9d0*/  UIADD3 UR9, UR8, 0x1e050, URZ ;  /* 0x0001e05008097890 */ /* 0x000fc4000fffe03f */
[----:B------:R-:W-:Y:S02]  /*d9e0*/  UIADD3 UR32, UR8, 0x800, URZ ;  /* 0x0000080008207890 */ /* 0x000fe4000fffe03f */
[----:B------:R-:W-:Y:S02]  /*d9f0*/  UIADD3 UR24, UR8, 0x1000, URZ ;  /* 0x0000100008187890 */ /* 0x000fe4000fffe03f */
[----:B------:R-:W-:Y:S02]  /*da00*/  UIADD3 UR16, UR8, 0x1800, URZ ;  /* 0x0000180008107890 */ /* 0x000fe4000fffe03f */
[----:B------:R-:W-:Y:S02]  /*da10*/  UIADD3 UR48, UR8, 0x2000, URZ ;  /* 0x0000200008307890 */ /* 0x000fe4000fffe03f */
[----:B------:R2:W-:Y:S01]  /*da20*/  UTMALDG.4D [UR8], [UR6], desc[UR14] ;  /* 0x00000e08060075b4 */ /* 0x0005e20008019000 */
[----:B------:R-:W-:Y:S01]  /*da30*/  UMOV UR36, UR52 ;  /* 0x0000003400247c82 */ /* 0x000fe20008000000 */
[----:B------:R-:W-:Y:S01]  /*da40*/  UMOV UR37, UR53 ;  /* 0x0000003500257c82 */ /* 0x000fe20008000000 */
[----:B------:R-:W-:Y:S01]  /*da50*/  UMOV UR33, UR9 ;  /* 0x0000000900217c82 */ /* 0x000fe20008000000 */
[----:B------:R-:W-:Y:S01]  /*da60*/  UMOV UR26, 0x20 ;  /* 0x00000020001a7882 */ /* 0x000fe20000000000 */
[----:B------:R-:W-:Y:S01]  /*da70*/  UMOV UR27, UR11 ;  /* 0x0000000b001b7c82 */ /* 0x000fe20008000000 */
[----:B------:R-:W-:Y:S01]  /*da80*/  UMOV UR28, UR52 ;  /* 0x00000034001c7c82 */ /* 0x000fe20008000000 */
[----:B------:R-:W-:Y:S01]  /*da90*/  UMOV UR29, UR53 ;  /* 0x00000035001d7c82 */ /* 0x000fe20008000000 */
[----:B------:R-:W-:Y:S01]  /*daa0*/  UMOV UR25, UR9 ;  /* 0x0000000900197c82 */ /* 0x000fe20008000000 */
[----:B------:R-:W-:Y:S01]  /*dab0*/  UMOV UR18, 0x30 ;  /* 0x0000003000127882 */ /* 0x000fe20000000000 */
[----:B------:R-:W-:Y:S01]  /*dac0*/  UMOV UR19, UR11 ;  /* 0x0000000b00137c82 */ /* 0x000fe20008000000 */
[----:B------:R-:W-:Y:S01]  /*dad0*/  UMOV UR20, UR52 ;  /* 0x0000003400147c82 */ /* 0x000fe20008000000 */
[----:B------:R2:W-:Y:S01]  /*dae0*/  UTMALDG.4D [UR32], [UR6], desc[UR14] ;  /* 0x00000e20060075b4 */ /* 0x0005e20008019000 */
[----:B------:R-:W-:Y:S01]  /*daf0*/  UMOV UR21, UR53 ;  /* 0x0000003500157c82 */ /* 0x000fe20008000000 */
[----:B------:R-:W-:Y:S01]  /*db00*/  UMOV UR17, UR9 ;  /* 0x0000000900117c82 */ /* 0x000fe20008000000 */
[----:B------:R-:W-:Y:S01]  /*db10*/  UMOV UR50, 0x40 ;  /* 0x0000004000327882 */ /* 0x000fe20000000000 */
[----:B------:R-:W-:Y:S01]  /*db20*/  UMOV UR51, UR11 ;  /* 0x0000000b00337c82 */ /* 0x000fe20008000000 */
[----:B------:R-:W-:Y:S01]  /*db30*/  UMOV UR49, UR9 ;  /* 0x0000000900317c82 */ /* 0x000fe20008000000 */
[----:B------:R2:W-:Y:S01]  /*db40*/  UTMALDG.4D [UR24], [UR6], desc[UR14] ;  /* 0x00000e18060075b4 */ /* 0x0005e20008019000 */
[----:B------:R2:W-:Y:S01]  /*db50*/  UTMALDG.4D [UR16], [UR6], desc[UR14] ;  /* 0x00000e10060075b4 */ /* 0x0005e20008019000 */
[----:B------:R2:W-:Y:S02]  /*db60*/  UTMALDG.4D [UR48], [UR6], desc[UR14] ;  /* 0x00000e30060075b4 */ /* 0x0005e40008019000 */
[----:B--2---:R-:W-:Y:S01]  /*db70*/  NOP ;  /* 0x0000000000007918 */ /* 0x004fe20000000000 */
.L_x_76:
[----:B-1-3--:R-:W-:Y:S05]  /*db80*/  BSYNC B0 ;  /* 0x0000000000007941 */ /* 0x00afea0003800000 */
.L_x_75:
[----:B------:R-:W1:Y:S01]  /*db90*/  LDC R3, c[0x0][0x28c] ;  /* 0x0000a300ff037b82 */ /* 0x000e620000000800 */
[----:B------:R-:W-:Y:S01]  /*dba0*/  BSSY B0, `(.L_x_80) ;  /* 0x000003f000007945 */ /* 0x000fe20003800000 */
[----:B-1----:R-:W-:-:S13]  /*dbb0*/  ISETP.GT.AND P4, PT, R3, RZ, P3 ;  /* 0x000000ff0300720c */ /* 0x002fda0001f84270 */
[----:B------:R-:W-:Y:S05]  /*dbc0*/  @!P4 BRA `(.L_x_81) ;  /* 0x0000000000f0c947 */ /* 0x000fea0003800000 */
[----:B------:R-:W1:Y:S01]  /*dbd0*/  S2R R5, SR_CgaCtaId ;  /* 0x0000000000057919 */ /* 0x000e620000008800 */
[----:B------:R-:W-:-:S04]  /*dbe0*/  MOV R2, 0x400 ;  /* 0x0000040000027802 */ /* 0x000fc80000000f00 */
[----:B-1----:R-:W-:Y:S01]  /*dbf0*/  LEA R5, R5, R2, 0x18 ;  /* 0x0000000205057211 */ /* 0x002fe200078ec0ff */
[----:B------:R-:W-:-:S05]  /*dc00*/  IMAD.MOV.U32 R2, RZ, RZ, 0x1 ;  /* 0x00000001ff027424 */ /* 0x000fca00078e00ff */
[----:B------:R-:W-:-:S04]  /*dc10*/  SHF.L.U32 R2, R2, 0x1f, RZ ;  /* 0x0000001f02027819 */ /* 0x000fc800000006ff */
[----:B------:R-:W1:Y:S02]  /*dc20*/  SYNCS.PHASECHK.TRANS64.TRYWAIT P0, [R5+URZ+0x1e028], R2 ;  /* 0x01e02802050075a7 */ /* 0x000e64000800017f */
[----:B-1----:R-:W-:Y:S05]  /*dc30*/  @!P0 BRA `(.L_x_82) ;  /* 0x00000018003c8947 */ /* 0x002fea0003800000 */
.L_x_115:
[----:B------:R-:W-:Y:S01]  /*dc40*/  ULOP3.LUT UR5, UR4, 0x2, URZ, 0xfc, !UPT ;  /* 0x0000000204057892 */ /* 0x000fe2000f8efc3f */
[----:B-1----:R-:W-:-:S03]  /*dc50*/  @P2 MOV R2, 0x5000 ;  /* 0x0000500000022802 */ /* 0x002fc60000000f00 */
[----:B------:R-:W-:Y:S01]  /*dc60*/  UPRMT UR5, UR5, 0x9910, URZ ;  /* 0x0000991005057896 */ /* 0x000fe2000800003f */
[----:B------:R1:W-:Y:S03]  /*dc70*/  @P2 SYNCS.ARRIVE.TRANS64 RZ, [R5+URZ+0x1e000], R2 ;  /* 0x01e0000205ff29a7 */ /* 0x0003e6000800003f */
[----:B------:R-:W-:-:S06]  /*dc80*/  UISETP.NE.AND UP0, UPT, UR5, 0x2, UPT ;  /* 0x000000020500788c */ /* 0x000fcc000bf05270 */
[----:B------:R-:W-:-:S13]  /*dc90*/  PLOP3.LUT P0, PT, PT, PT, UP0, 0x80, 0x0 ;  /* 0x000000000000781c */ /* 0x000fda0003f0f008 */
[----:B-1----:R-:W-:Y:S05]  /*dca0*/  @P0 BRA `(.L_x_83) ;  /* 0x0000000000040947 */ /* 0x002fea0003800000 */
[----:B------:R-:W-:Y:S01]  /*dcb0*/  BPT.TRAP 0x1 ;  /* 0x000000040000795c */ /* 0x000fe20000300000 */
.L_x_83:
[----:B------:R-:W-:-:S04]  /*dcc0*/  LOP3.LUT P0, RZ, R0, 0x1f, RZ, 0xc0, !PT ;  /* 0x0000001f00ff7812 */ /* 0x000fc8000780c0ff */
[----:B------:R-:W-:-:S13]  /*dcd0*/  PLOP3.LUT P0, PT, P0, P2, PT, 0x2a, 0x0 ;  /* 0x000000000000781c */ /* 0x000fda0000704572 */
[----:B------:R-:W-:Y:S05]  /*dce0*/  @P0 BRA `(.L_x_84) ;  /* 0x0000000000040947 */ /* 0x000fea0003800000 */
[----:B------:R-:W-:Y:S01]  /*dcf0*/  BPT.TRAP 0x1 ;  /* 0x000000040000795c */ /* 0x000fe20000300000 */
.L_x_84:
[----:B------:R-:W-:Y:S01]  /*dd00*/  R2UR UR16, R5 ;  /* 0x00000000051072ca */ /* 0x000fe200000e0000 */
[----:B------:R-:W-:Y:S01]  /*dd10*/  ULDC.64 UR6, c[0x0][0x198] ;  /* 0x0000660000067ab9 */ /* 0x000fe20000000a00 */
[----:B------:R-:W-:Y:S01]  /*dd20*/  UMOV UR51, URZ ;  /* 0x0000003f00337c82 */ /* 0x000fe20008000000 */
[----:B------:R-:W-:Y:S01]  /*dd30*/  UIADD3 UR6, UP0, UR6, 0x1f0, URZ ;  /* 0x000001f006067890 */ /* 0x000fe2000ff1e03f */
[----:B------:R-:W-:Y:S01]  /*dd40*/  MOV R2, 0x1 ;  /* 0x0000000100027802 */ /* 0x000fe20000000f00 */
[----:B------:R-:W-:Y:S01]  /*dd50*/  UMOV UR8, 0x0 ;  /* 0x0000000000087882 */ /* 0x000fe20000000000 */
[----:B------:R-:W-:Y:S01]  /*dd60*/  UMOV UR9, 0x10000000 ;  /* 0x1000000000097882 */ /* 0x000fe20000000000 */
[----:B------:R-:W-:Y:S01]  /*dd70*/  UIADD3.X UR7, URZ, UR7, URZ, UP0, !UPT ;  /* 0x000000073f077290 */ /* 0x000fe200087fe43f */
[----:B------:R-:W-:Y:S01]  /*dd80*/  UMOV UR50, URZ ;  /* 0x0000003f00327c82 */ /* 0x000fe20008000000 */
[----:B------:R-:W-:Y:S01]  /*dd90*/  UMOV UR42, 0x10 ;  /* 0x00000010002a7882 */ /* 0x000fe20000000000 */
[----:B------:R-:W-:Y:S01]  /*dda0*/  UMOV UR44, UR52 ;  /* 0x00000034002c7c82 */ /* 0x000fe20008000000 */
[----:B------:R-:W-:-:S02]  /*ddb0*/  UMOV UR45, UR53 ;  /* 0x00000035002d7c82 */ /* 0x000fc40008000000 */
[----:B------:R-:W-:Y:S02]  /*ddc0*/  UIADD3 UR48, UR16, 0x5000, URZ ;  /* 0x0000500010307890 */ /* 0x000fe4000fffe03f */
[----:B------:R-:W-:Y:S02]  /*ddd0*/  UIADD3 UR49, UR16, 0x1e000, URZ ;  /* 0x0001e00010317890 */ /* 0x000fe4000fffe03f */
[----:B------:R-:W-:Y:S02]  /*dde0*/  UIADD3 UR40, UR16, 0x6000, URZ ;  /* 0x0000600010287890 */ /* 0x000fe4000fffe03f */
[----:B------:R-:W-:Y:S02]  /*ddf0*/  UIADD3 UR32, UR16, 0x7000, URZ ;  /* 0x0000700010207890 */ /* 0x000fe4000fffe03f */
[----:B------:R-:W-:Y:S02]  /*de00*/  UIADD3 UR24, UR16, 0x8000, URZ ;  /* 0x0000800010187890 */ /* 0x000fe4000fffe03f */
[----:B------:R-:W-:Y:S01]  /*de10*/  UIADD3 UR16, UR16, 0x9000, URZ ;  /* 0x0000900010107890 */ /* 0x000fe2000fffe03f */
[----:B------:R1:W-:Y:S01]  /*de20*/  UTMALDG.4D [UR48], [UR6], desc[UR8] ;  /* 0x00000830060075b4 */ /* 0x0003e20008019000 */
        /* <DEDUP_REMOVED lines=18> */
[----:B------:R1:W-:Y:S01]  /*df50*/  UTMALDG.4D [UR32], [UR6], desc[UR8] ;  /* 0x00000820060075b4 */ /* 0x0003e20008019000 */
[----:B------:R1:W-:Y:S01]  /*df60*/  UTMALDG.4D [UR24], [UR6], desc[UR8] ;  /* 0x00000818060075b4 */ /* 0x0003e20008019000 */
[----:B------:R1:W-:Y:S02]  /*df70*/  UTMALDG.4D [UR16], [UR6], desc[UR8] ;  /* 0x00000810060075b4 */ /* 0x0003e40008019000 */
[----:B-1----:R-:W-:Y:S01]  /*df80*/  NOP ;  /* 0x0000000000007918 */ /* 0x002fe20000000000 */
.L_x_81:
[----:B------:R-:W-:Y:S05]  /*df90*/  BSYNC B0 ;  /* 0x0000000000007941 */ /* 0x000fea0003800000 */
.L_x_80:
[----:B------:R-:W-:Y:S04]  /*dfa0*/  BSSY B0, `(.L_x_85) ;  /* 0x0000041000007945 */ /* 0x000fe80003800000 */
[----:B------:R-:W-:Y:S05]  /*dfb0*/  @!P3 BRA `(.L_x_86) ;  /* 0x0000000000fcb947 */ /* 0x000fea0003800000 */
[----:B------:R-:W1:Y:S01]  /*dfc0*/  S2R R6, SR_CgaCtaId ;  /* 0x0000000000067919 */ /* 0x000e620000008800 */
[----:B------:R-:W-:-:S04]  /*dfd0*/  MOV R5, 0x400 ;  /* 0x0000040000057802 */ /* 0x000fc80000000f00 */
[----:B-1----:R-:W-:Y:S01]  /*dfe0*/  LEA R7, R6, R5, 0x18 ;  /* 0x0000000506077211 */ /* 0x002fe200078ec0ff */
[----:B------:R-:W-:-:S03]  /*dff0*/  IMAD.MOV.U32 R6, RZ, RZ, 0x1 ;  /* 0x00000001ff067424 */ /* 0x000fc600078e00ff */
[----:B------:R-:W-:Y:S02]  /*e000*/  LEA R5, R4, R7, 0x3 ;  /* 0x0000000704057211 */ /* 0x000fe400078e18ff */
[----:B------:R-:W-:-:S04]  /*e010*/  SHF.L.U32 R6, R6, 0x1f, RZ ;  /* 0x0000001f06067819 */ /* 0x000fc800000006ff */
[----:B------:R-:W1:Y:S02]  /*e020*/  SYNCS.PHASECHK.TRANS64.TRYWAIT P0, [R5+URZ+0x1e060], R6 ;  /* 0x01e06006050075a7 */ /* 0x000e64000800017f */
[----:B-1----:R-:W-:Y:S05]  /*e030*/  @!P0 BRA `(.L_x_87) ;  /* 0x0000001400508947 */ /* 0x002fea0003800000 */
.L_x_116:
        /* <DEDUP_REMOVED lines=8> */
.L_x_88:
[----:B------:R-:W-:-:S04]  /*e0c0*/  LOP3.LUT P0, RZ, R0, 0x1f, RZ, 0xc0, !PT ;  /* 0x0000001f00ff7812 */ /* 0x000fc8000780c0ff */
[----:B------:R-:W-:-:S13]  /*e0d0*/  PLOP3.LUT P0, PT, P0, P2, PT, 0x2a, 0x0 ;  /* 0x000000000000781c */ /* 0x000fda0000704572 */
[----:B------:R-:W-:Y:S05]  /*e0e0*/  @P0 BRA `(.L_x_89) ;  /* 0x0000000000040947 */ /* 0x000fea0003800000 */
[----:B------:R-:W-:Y:S01]  /*e0f0*/  BPT.TRAP 0x1 ;  /* 0x000000040000795c */ /* 0x000fe20000300000 */
.L_x_89:
[----:B------:R-:W-:Y:S01]  /*e100*/  R2UR UR40, R4 ;  /* 0x00000000042872ca */ /* 0x000fe200000e0000 */
[----:B------:R-:W-:Y:S01]  /*e110*/  ULDC.64 UR6, c[0x0][0x198] ;  /* 0x0000660000067ab9 */ /* 0x000fe20000000a00 */
[----:B------:R-:W-:Y:S01]  /*e120*/  R2UR UR5, R7 ;  /* 0x00000000070572ca */ /* 0x000fe200000e0000 */
[----:B------:R-:W-:Y:S01]  /*e130*/  UIADD3 UR6, UP0, UR6, 0xf0, URZ ;  /* 0x000000f006067890 */ /* 0x000fe2000ff1e03f */
[----:B------:R-:W-:Y:S01]  /*e140*/  R2UR UR43, R8 ;  /* 0x00000000082b72ca */ /* 0x000fe200000e0000 */
[----:B------:R-:W-:Y:S01]  /*e150*/  UMOV UR8, 0x0 ;  /* 0x0000000000087882 */ /* 0x000fe20000000000 */
[----:B------:R-:W-:Y:S01]  /*e160*/  R2UR UR41, R5 ;  /* 0x00000000052972ca */ /* 0x000fe200000e0000 */
[----:B------:R-:W-:Y:S01]  /*e170*/  UIADD3.X UR7, URZ, UR7, URZ, UP0, !UPT ;  /* 0x000000073f077290 */ /* 0x000fe200087fe43f */
[----:B------:R-:W-:Y:S01]  /*e180*/  UMOV UR9, 0x10000000 ;  /* 0x1000000000097882 */ /* 0x000fe20000000000 */
[----:B------:R-:W-:Y:S01]  /*e190*/  UMOV UR42, URZ ;  /* 0x0000003f002a7c82 */ /* 0x000fe20008000000 */
[----:B------:R-:W-:Y:S01]  /*e1a0*/  UMOV UR44, UR52 ;  /* 0x00000034002c7c82 */ /* 0x000fe20008000000 */
[----:B------:R-:W-:Y:S01]  /*e1b0*/  UMOV UR45, UR53 ;  /* 0x00000035002d7c82 */ /* 0x000fe20008000000 */
[----:B------:R-:W-:Y:S01]  /*e1c0*/  UMOV UR34, 0x10 ;  /* 0x0000001000227882 */ /* 0x000fe20000000000 */
[----:B------:R-:W-:-:S02]  /*e1d0*/  UMOV UR36, UR52 ;  /* 0x0000003400247c82 */ /* 0x000fc40008000000 */
[----:B------:R-:W-:Y:S02]  /*e1e0*/  UIMAD UR40, UR40, 0x2800, UR5 ;  /* 0x00002800282878a4 */ /* 0x000fe4000f8e0205 */
[----:B------:R-:W-:Y:S02]  /*e1f0*/  UIADD3 UR43, UR11, UR43, URZ ;  /* 0x0000002b0b2b7290 */ /* 0x000fe4000fffe03f */
[----:B------:R-:W-:Y:S02]  /*e200*/  UIADD3 UR41, UR41, 0x1e050, URZ ;  /* 0x0001e05029297890 */ /* 0x000fe4000fffe03f */
[----:B------:R-:W-:Y:S02]  /*e210*/  UIADD3 UR32, UR40, 0x800, URZ ;  /* 0x0000080028207890 */ /* 0x000fe4000fffe03f */
[----:B------:R-:W-:Y:S02]  /*e220*/  UIADD3 UR24, UR40, 0x1000, URZ ;  /* 0x0000100028187890 */ /* 0x000fe4000fffe03f */
[----:B------:R-:W-:-:S02]  /*e230*/  UIADD3 UR16, UR40, 0x1800, URZ ;  /* 0x0000180028107890 */ /* 0x000fc4000fffe03f */
        /* <DEDUP_REMOVED lines=22> */
[----:B-1----:R-:W-:Y:S01]  /*e3a0*/  NOP ;  /* 0x0000000000007918 */ /* 0x002fe20000000000 */
.L_x_86:
[----:B------:R-:W-:Y:S05]  /*e3b0*/  BSYNC B0 ;  /* 0x0000000000007941 */ /* 0x000fea0003800000 */
.L_x_85:
[----:B------:R-:W-:Y:S01]  /*e3c0*/  BSSY B0, `(.L_x_90) ;  /* 0x0000043000007945 */ /* 0x000fe20003800000 */
[----:B------:R-:W-:-:S03]  /*e3d0*/  IMAD.MOV.U32 R8, RZ, RZ, RZ ;  /* 0x000000ffff087224 */ /* 0x000fc600078e00ff */
[----:B------:R-:W-:Y:S05]  /*e3e0*/  @!P4 BRA `(.L_x_91) ;  /* 0x000000040000c947 */ /* 0x000fea0003800000 */
[----:B------:R-:W1:Y:S01]  /*e3f0*/  S2R R5, SR_CgaCtaId ;  /* 0x0000000000057919 */ /* 0x000e620000008800 */
[----:B------:R-:W-:Y:S02]  /*e400*/  MOV R4, 0x400 ;  /* 0x0000040000047802 */ /* 0x000fe40000000f00 */
[----:B------:R-:W-:-:S04]  /*e410*/  MOV R7, 0x1 ;  /* 0x0000000100077802 */ /* 0x000fc80000000f00 */
[----:B------:R-:W-:Y:S02]  /*e420*/  SHF.L.U32 R7, R7, 0x1f, RZ ;  /* 0x0000001f07077819 */ /* 0x000fe400000006ff */
[----:B-1----:R-:W-:-:S04]  /*e430*/  LEA R5, R5, R4, 0x18 ;  /* 0x0000000405057211 */ /* 0x002fc800078ec0ff */
[----:B------:R-:W-:-:S04]  /*e440*/  LEA R4, R2, R5, 0x3 ;  /* 0x0000000502047211 */ /* 0x000fc800078e18ff */
[----:B------:R-:W1:Y:S02]  /*e450*/  SYNCS.PHASECHK.TRANS64.TRYWAIT P0, [R4+URZ+0x1e028], R7 ;  /* 0x01e02807040075a7 */ /* 0x000e64000800017f */
[----:B-1----:R-:W-:Y:S05]  /*e460*/  @!P0 BRA `(.L_x_92) ;  /* 0x0000001000588947 */ /* 0x002fea0003800000 */
.L_x_117:
[----:B------:R-:W-:Y:S01]  /*e470*/  ULOP3.LUT UR5, UR4, 0x2, URZ, 0xfc, !UPT ;  /* 0x0000000204057892 */ /* 0x000fe2000f8efc3f */
[----:B-1----:R-:W-:-:S03]  /*e480*/  @P2 IMAD.MOV.U32 R7, RZ, RZ, 0x5000 ;  /* 0x00005000ff072424 */ /* 0x002fc600078e00ff */
[----:B------:R-:W-:Y:S01]  /*e490*/  UPRMT UR5, UR5, 0x9910, URZ ;  /* 0x0000991005057896 */ /* 0x000fe2000800003f */
[----:B------:R1:W-:Y:S03]  /*e4a0*/  @P2 SYNCS.ARRIVE.TRANS64 RZ, [R4+URZ+0x1e000], R7 ;  /* 0x01e0000704ff29a7 */ /* 0x0003e6000800003f */
[----:B------:R-:W-:-:S06]  /*e4b0*/  UISETP.NE.AND UP0, UPT, UR5, 0x2, UPT ;  /* 0x000000020500788c */ /* 0x000fcc000bf05270 */
[----:B------:R-:W-:-:S13]  /*e4c0*/  PLOP3.LUT P0, PT, PT, PT, UP0, 0x80, 0x0 ;  /* 0x000000000000781c */ /* 0x000fda0003f0f008 */
[----:B-1----:R-:W-:Y:S05]  /*e4d0*/  @P0 BRA `(.L_x_93) ;  /* 0x0000000000040947 */ /* 0x002fea0003800000 */
[----:B------:R-:W-:Y:S01]  /*e4e0*/  BPT.TRAP 0x1 ;  /* 0x000000040000795c */ /* 0x000fe20000300000 */
.L_x_93:
[----:B------:R-:W-:-:S04]  /*e4f0*/  LOP3.LUT P0, RZ, R0, 0x1f, RZ, 0xc0, !PT ;  /* 0x0000001f00ff7812 */ /* 0x000fc8000780c0ff */
[----:B------:R-:W-:-:S13]  /*e500*/  PLOP3.LUT P0, PT, P0, P2, PT, 0x2a, 0x0 ;  /* 0x000000000000781c */ /* 0x000fda0000704572 */
[----:B------:R-:W-:Y:S05]  /*e510*/  @P0 BRA `(.L_x_94) ;  /* 0x0000000000040947 */ /* 0x000fea0003800000 */
[----:B------:R-:W-:Y:S01]  /*e520*/  BPT.TRAP 0x1 ;  /* 0x000000040000795c */ /* 0x000fe20000300000 */
.L_x_94:
[----:B------:R-:W-:Y:S01]  /*e530*/  IMAD R5, R2, 0x5000, R5 ;  /* 0x0000500002057824 */ /* 0x000fe200078e0205 */
[----:B------:R-:W-:Y:S01]  /*e540*/  R2UR UR41, R4 ;  /* 0x00000000042972ca */ /* 0x000fe200000e0000 */
[----:B------:R-:W-:Y:S01]  /*e550*/  ULDC.64 UR6, c[0x0][0x198] ;  /* 0x0000660000067ab9 */ /* 0x000fe20000000a00 */
[----:B------:R-:W-:Y:S01]  /*e560*/  UMOV UR43, URZ ;  /* 0x0000003f002b7c82 */ /* 0x000fe20008000000 */
[----:B------:R-:W-:Y:S01]  /*e570*/  UIADD3 UR6, UP0, UR6, 0x2f0, URZ ;  /* 0x000002f006067890 */ /* 0x000fe2000ff1e03f */
[----:B------:R-:W-:Y:S01]  /*e580*/  R2UR UR48, R5 ;  /* 0x00000000053072ca */ /* 0x000fe200000e0000 */
[----:B------:R-:W-:Y:S01]  /*e590*/  UMOV UR8, 0x0 ;  /* 0x0000000000087882 */ /* 0x000fe20000000000 */
[----:B------:R-:W-:Y:S01]  /*e5a0*/  UMOV UR9, 0x10000000 ;  /* 0x1000000000097882 */ /* 0x000fe20000000000 */
[----:B------:R-:W-:Y:S01]  /*e5b0*/  UIADD3.X UR7, URZ, UR7, URZ, UP0, !UPT ;  /* 0x000000073f077290 */ /* 0x000fe200087fe43f */
[----:B------:R-:W-:Y:S01]  /*e5c0*/  IADD3 R2, R2, 0x1, RZ ;  /* 0x0000000102027810 */ /* 0x000fe20007ffe0ff */
[----:B------:R-:W-:Y:S01]  /*e5d0*/  UMOV UR42, URZ ;  /* 0x0000003f002a7c82 */ /* 0x000fe20008000000 */
[----:B------:R-:W-:Y:S01]  /*e5e0*/  UMOV UR44, UR52 ;  /* 0x00000034002c7c82 */ /* 0x000fe20008000000 */
[----:B------:R-:W-:Y:S01]  /*e5f0*/  UMOV UR45, UR53 ;  /* 0x00000035002d7c82 */ /* 0x000fe20008000000 */
[----:B------:R-:W-:Y:S01]  /*e600*/  UMOV UR34, 0x10 ;  /* 0x0000001000227882 */ /* 0x000fe20000000000 */
[----:B------:R-:W-:Y:S01]  /*e610*/  UIADD3 UR41, UR41, 0x1e000, URZ ;  /* 0x0001e00029297890 */ /* 0x000fe2000fffe03f */
[----:B------:R-:W-:Y:S01]  /*e620*/  MOV R8, 0x1 ;  /* 0x0000000100087802 */ /* 0x000fe20000000f00 */
[----:B------:R-:W-:Y:S01]  /*e630*/  UMOV UR36, UR52 ;  /* 0x0000003400247c82 */ /* 0x000fe20008000000 */
[----:B------:R-:W-:Y:S01]  /*e640*/  UMOV UR37, UR53 ;  /* 0x0000003500257c82 */ /* 0x000fe20008000000 */
[----:B------:R-:W-:-:S02]  /*e650*/  UIADD3 UR40, UR48, 0x5000, URZ ;  /* 0x0000500030287890 */ /* 0x000fc4000fffe03f */
        /* <DEDUP_REMOVED lines=25> */
.L_x_91:
[----:B------:R-:W-:Y:S05]  /*e7f0*/  BSYNC B0 ;  /* 0x0000000000007941 */ /* 0x000fea0003800000 */
.L_x_90:
[----:B------:R-:W-:-:S13]  /*e800*/  ISETP.GE.AND P0, PT, R3, 0x81, PT ;  /* 0x000000810300780c */ /* 0x000fda0003f06270 */
[----:B------:R-:W-:Y:S05]  /*e810*/  @!P0 EXIT ;  /* 0x000000000000894d */ /* 0x000fea0003800000 */
[----:B------:R-:W-:Y:S01]  /*e820*/  VIADD R3, R3, 0x7f ;  /* 0x0000007f03037836 */ /* 0x000fe20000000000 */
[----:B------:R-:W-:Y:S01]  /*e830*/  LOP3.LUT P0, RZ, R0, 0x1f, RZ, 0xc0, !PT ;  /* 0x0000001f00ff7812 */ /* 0x000fe2000780c0ff */
[----:B------:R-:W-:Y:S03]  /*e840*/  BSSY B0, `(.L_x_95) ;  /* 0x0000092000007945 */ /* 0x000fe60003800000 */
[----:B------:R-:W-:Y:S02]  /*e850*/  SHF.R.S32.HI R0, RZ, 0x1f, R3 ;  /* 0x0000001fff007819 */ /* 0x000fe40000011403 */
[----:B------:R-:W-:Y:S02]  /*e860*/  PLOP3.LUT P0, PT, P0, P2, PT, 0x2a, 0x0 ;  /* 0x000000000000781c */ /* 0x000fe40000704572 */
[----:B------:R-:W-:Y:S02]  /*e870*/  LEA.HI R0, R0, R3, RZ, 0x7 ;  /* 0x0000000300007211 */ /* 0x000fe400078f38ff */
[----:B------:R-:W-:-:S02]  /*e880*/  MOV R3, UR4 ;  /* 0x0000000400037c02 */ /* 0x000fc40008000f00 */
[----:B------:R-:W-:Y:S02]  /*e890*/  SHF.R.S32.HI R4, RZ, 0x7, R0 ;  /* 0x00000007ff047819 */ /* 0x000fe40000011400 */
[----:B------:R-:W-:Y:S01]  /*e8a0*/  LOP3.LUT R0, R3, 0x2, RZ, 0xfc, !PT ;  /* 0x0000000203007812 */ /* 0x000fe200078efcff */
[----:B------:R-:W-:Y:S01]  /*e8b0*/  IMAD.MOV.U32 R3, RZ, RZ, 0x1 ;  /* 0x00000001ff037424 */ /* 0x000fe200078e00ff */
[----:B------:R-:W-:-:S07]  /*e8c0*/  SHF.L.U32 R4, R4, 0x1, RZ ;  /* 0x0000000104047819 */ /* 0x000fce00000006ff */
.L_x_106:
[----:B------:R-:W-:Y:S04]  /*e8d0*/  BSSY B1, `(.L_x_96) ;  /* 0x0000041000017945 */ /* 0x000fe80003800000 */
[----:B------:R-:W-:Y:S05]  /*e8e0*/  @!P3 BRA `(.L_x_97) ;  /* 0x0000000000fcb947 */ /* 0x000fea0003800000 */
[----:B------:R-:W1:Y:S01]  /*e8f0*/  S2R R6, SR_CgaCtaId ;  /* 0x0000000000067919 */ /* 0x000e620000008800 */
[----:B------:R-:W-:-:S04]  /*e900*/  MOV R5, 0x400 ;  /* 0x0000040000057802 */ /* 0x000fc80000000f00 */
[----:B-1----:R-:W-:Y:S02]  /*e910*/  LEA R7, R6, R5, 0x18 ;  /* 0x0000000506077211 */ /* 0x002fe400078ec0ff */
[----:B------:R-:W-:Y:S02]  /*e920*/  SHF.L.U32 R5, R3, 0x1f, RZ ;  /* 0x0000001f03057819 */ /* 0x000fe400000006ff */
[----:B------:R-:W-:-:S04]  /*e930*/  LEA R6, R2, R7, 0x3 ;  /* 0x0000000702067211 */ /* 0x000fc800078e18ff */
[----:B------:R-:W1:Y:S02]  /*e940*/  SYNCS.PHASECHK.TRANS64.TRYWAIT P4, [R6+URZ+0x1e028], R5 ;  /* 0x01e02805060075a7 */ /* 0x000e64000808017f */
[----:B-1----:R-:W-:Y:S05]  /*e950*/  @!P4 BRA `(.L_x_98) ;  /* 0x0000000c0030c947 */ /* 0x002fea0003800000 */
.L_x_118:
[----:B-1----:R-:W-:-:S04]  /*e960*/  @P2 MOV R5, 0x5000 ;  /* 0x0000500000052802 */ /* 0x002fc80000000f00 */
[----:B------:R1:W-:Y:S02]  /*e970*/  @P2 SYNCS.ARRIVE.TRANS64 RZ, [R6+URZ+0x1e000], R5 ;  /* 0x01e0000506ff29a7 */ /* 0x0003e4000800003f */
[----:B-1----:R-:W-:-:S04]  /*e980*/  PRMT R5, R0, 0x9910, RZ ;  /* 0x0000991000057816 */ /* 0x002fc800000000ff */
[----:B------:R-:W-:-:S13]  /*e990*/  ISETP.NE.AND P4, PT, R5, 0x2, PT ;  /* 0x000000020500780c */ /* 0x000fda0003f85270 */
[----:B------:R-:W-:Y:S05]  /*e9a0*/  @P4 BRA `(.L_x_99) ;  /* 0x0000000000044947 */ /* 0x000fea0003800000 */
[----:B------:R-:W-:Y:S01]  /*e9b0*/  BPT.TRAP 0x1 ;  /* 0x000000040000795c */ /* 0x000fe20000300000 */
.L_x_99:
[----:B------:R-:W-:Y:S05]  /*e9c0*/  @P0 BRA `(.L_x_100) ;  /* 0x0000000000040947 */ /* 0x000fea0003800000 */
[----:B------:R-:W-:Y:S01]  /*e9d0*/  BPT.TRAP 0x1 ;  /* 0x000000040000795c */ /* 0x000fe20000300000 */
.L_x_100:
[----:B------:R-:W-:Y:S01]  /*e9e0*/  IMAD R7, R2, 0x5000, R7 ;  /* 0x0000500002077824 */ /* 0x000fe200078e0207 */
[----:B------:R-:W-:Y:S01]  /*e9f0*/  R2UR UR49, R6 ;  /* 0x00000000063172ca */ /* 0x000fe200000e0000 */
[----:B------:R-:W-:Y:S01]  /*ea00*/  ULDC.64 UR6, c[0x0][0x198] ;  /* 0x0000660000067ab9 */ /* 0x000fe20000000a00 */
[----:B------:R-:W-:Y:S01]  /*ea10*/  R2UR UR51, R8 ;  /* 0x00000000083372ca */ /* 0x000fe200000e0000 */
[----:B------:R-:W-:Y:S01]  /*ea20*/  UIADD3 UR6, UP0, UR6, 0x1f0, URZ ;  /* 0x000001f006067890 */ /* 0x000fe2000ff1e03f */
[----:B------:R-:W-:Y:S01]  /*ea30*/  R2UR UR16, R7 ;  /* 0x00000000071072ca */ /* 0x000fe200000e0000 */
[----:B------:R-:W-:Y:S01]  /*ea40*/  UMOV UR8, 0x0 ;  /* 0x0000000000087882 */ /* 0x000fe20000000000 */
[----:B------:R-:W-:Y:S01]  /*ea50*/  UMOV UR9, 0x10000000 ;  /* 0x1000000000097882 */ /* 0x000fe20000000000 */
[----:B------:R-:W-:Y:S01]  /*ea60*/  UIADD3.X UR7, URZ, UR7, URZ, UP0, !UPT ;  /* 0x000000073f077290 */ /* 0x000fe200087fe43f */
[----:B------:R-:W-:Y:S01]  /*ea70*/  VIADD R5, R2, 0x1 ;  /* 0x0000000102057836 */ /* 0x000fe20000000000 */
[----:B------:R-:W-:Y:S01]  /*ea80*/  UMOV UR50, URZ ;  /* 0x0000003f00327c82 */ /* 0x000fe20008000000 */
[----:B------:R-:W-:Y:S01]  /*ea90*/  UMOV UR42, 0x10 ;  /* 0x00000010002a7882 */ /* 0x000fe20000000000 */
[----:B------:R-:W-:Y:S01]  /*eaa0*/  UMOV UR44, UR52 ;  /* 0x00000034002c7c82 */ /* 0x000fe20008000000 */
[----:B------:R-:W-:Y:S01]  /*eab0*/  UMOV UR45, UR53 ;  /* 0x00000035002d7c82 */ /* 0x000fe20008000000 */
[----:B------:R-:W-:Y:S01]  /*eac0*/  UIADD3 UR49, UR49, 0x1e000, URZ ;  /* 0x0001e00031317890 */ /* 0x000fe2000fffe03f */
[----:B------:R-:W-:Y:S01]  /*ead0*/  ISETP.NE.AND P4, PT, R5, 0x5, PT ;  /* 0x000000050500780c */ /* 0x000fe20003f85270 */
[----:B------:R-:W-:-:S02]  /*eae0*/  USHF.L.U32 UR51, UR51, 0x7, URZ ;  /* 0x0000000733337899 */ /* 0x000fc4000800063f */
[----:B------:R-:W-:Y:S01]  /*eaf0*/  UIADD3 UR48, UR16, 0x5000, URZ ;  /* 0x0000500010307890 */ /* 0x000fe2000fffe03f */
[----:B------:R-:W-:Y:S01]  /*eb00*/  SEL R2, RZ, 0x1, P4 ;  /* 0x00000001ff027807 */ /* 0x000fe20002000000 */
[----:B------:R-:W-:Y:S02]  /*eb10*/  UIADD3 UR40, UR16, 0x6000, URZ ;  /* 0x0000600010287890 */ /* 0x000fe4000fffe03f */
[----:B------:R-:W-:Y:S01]  /*eb20*/  UIADD3 UR32, UR16, 0x7000, URZ ;  /* 0x0000700010207890 */ /* 0x000fe2000fffe03f */
[----:B------:R-:W-:Y:S01]  /*eb30*/  LOP3.LUT R3, R3, R2, RZ, 0x3c, !PT ;  /* 0x0000000203037212 */ /* 0x000fe200078e3cff */
[----:B------:R-:W-:Y:S01]  /*eb40*/  UIADD3 UR24, UR16, 0x8000, URZ ;  /* 0x0000800010187890 */ /* 0x000fe2000fffe03f */
[----:B------:R-:W-:Y:S01]  /*eb50*/  SEL R2, R5, RZ, P4 ;  /* 0x000000ff05027207 */ /* 0x000fe20002000000 */
        /* <DEDUP_REMOVED lines=24> */
.L_x_97:
[----:B------:R-:W-:Y:S05]  /*ece0*/  BSYNC B1 ;  /* 0x0000000000017941 */ /* 0x000fea0003800000 */
.L_x_96:
[----:B------:R-:W-:Y:S01]  /*ecf0*/  ISETP.LT.OR P4, PT, R4, 0x4, !P3 ;  /* 0x000000040400780c */ /* 0x000fe20005f81670 */
[----:B------:R-:W-:-:S12]  /*ed00*/  BSSY B1, `(.L_x_101) ;  /* 0x0000042000017945 */ /* 0x000fd80003800000 */
[----:B------:R-:W-:Y:S05]  /*ed10*/  @P4 BRA `(.L_x_102) ;  /* 0x0000000400004947 */ /* 0x000fea0003800000 */
[----:B------:R-:W1:Y:S01]  /*ed20*/  S2R R6, SR_CgaCtaId ;  /* 0x0000000000067919 */ /* 0x000e620000008800 */
[----:B------:R-:W-:Y:S02]  /*ed30*/  MOV R5, 0x400 ;  /* 0x0000040000057802 */ /* 0x000fe40000000f00 */
[----:B------:R-:W-:Y:S02]  /*ed40*/  SHF.L.U32 R7, R3, 0x1f, RZ ;  /* 0x0000001f03077819 */ /* 0x000fe400000006ff */
[----:B-1----:R-:W-:-:S04]  /*ed50*/  LEA R5, R6, R5, 0x18 ;  /* 0x0000000506057211 */ /* 0x002fc800078ec0ff */
[----:B------:R-:W-:-:S04]  /*ed60*/  LEA R6, R2, R5, 0x3 ;  /* 0x0000000502067211 */ /* 0x000fc800078e18ff */
[----:B------:R-:W1:Y:S02]  /*ed70*/  SYNCS.PHASECHK.TRANS64.TRYWAIT P4, [R6+URZ+0x1e028], R7 ;  /* 0x01e02807060075a7 */ /* 0x000e64000808017f */
[----:B-1----:R-:W-:Y:S05]  /*ed80*/  @!P4 BRA `(.L_x_103) ;  /* 0x000000080038c947 */ /* 0x002fea0003800000 */
.L_x_119:
[----:B-1----:R-:W-:-:S04]  /*ed90*/  @P1 MOV R7, 0x5000 ;  /* 0x0000500000071802 */ /* 0x002fc80000000f00 */
[----:B------:R1:W-:Y:S02]  /*eda0*/  @P1 SYNCS.ARRIVE.TRANS64 RZ, [R6+URZ+0x1e000], R7 ;  /* 0x01e0000706ff19a7 */ /* 0x0003e4000800003f */
[----:B-1----:R-:W-:-:S04]  /*edb0*/  PRMT R7, R0, 0x9910, RZ ;  /* 0x0000991000077816 */ /* 0x002fc800000000ff */
[----:B------:R-:W-:-:S13]  /*edc0*/  ISETP.NE.AND P4, PT, R7, 0x2, PT ;  /* 0x000000020700780c */ /* 0x000fda0003f85270 */
[----:B------:R-:W-:Y:S05]  /*edd0*/  @P4 BRA `(.L_x_104) ;  /* 0x0000000000044947 */ /* 0x000fea0003800000 */
[----:B------:R-:W-:Y:S01]  /*ede0*/  BPT.TRAP 0x1 ;  /* 0x000000040000795c */ /* 0x000fe20000300000 */
.L_x_104:
[----:B------:R-:W-:Y:S05]  /*edf0*/  @P0 BRA `(.L_x_105) ;  /* 0x0000000000040947 */ /* 0x000fea0003800000 */
[----:B------:R-:W-:Y:S01]  /*ee00*/  BPT.TRAP 0x1 ;  /* 0x000000040000795c */ /* 0x000fe20000300000 */
.L_x_105:
        /* <DEDUP_REMOVED lines=16> */
[----:B------:R-:W-:Y:S01]  /*ef10*/  USHF.L.U32 UR51, UR51, 0x7, URZ ;  /* 0x0000000733337899 */ /* 0x000fe2000800063f */
[----:B------:R-:W-:Y:S01]  /*ef20*/  IADD3 R8, R8, 0x1, RZ ;  /* 0x0000000108087810 */ /* 0x000fe20007ffe0ff */
[----:B------:R-:W-:Y:S01]  /*ef30*/  UIADD3 UR48, UR16, 0x5000, URZ ;  /* 0x0000500010307890 */ /* 0x000fe2000fffe03f */
[----:B------:R-:W-:Y:S01]  /*ef40*/  SEL R6, RZ, 0x1, P4 ;  /* 0x00000001ff067807 */ /* 0x000fe20002000000 */
[----:B------:R-:W-:Y:S01]  /*ef50*/  UIADD3 UR40, UR16, 0x6000, URZ ;  /* 0x0000600010287890 */ /* 0x000fe2000fffe03f */
[----:B------:R-:W-:Y:S01]  /*ef60*/  SEL R2, R2, RZ, P4 ;  /* 0x000000ff02027207 */ /* 0x000fe20002000000 */
[----:B------:R-:W-:Y:S01]  /*ef70*/  UIADD3 UR32, UR16, 0x7000, URZ ;  /* 0x0000700010207890 */ /* 0x000fe2000fffe03f */
[----:B------:R-:W-:Y:S01]  /*ef80*/  LOP3.LUT R3, R3, R6, RZ, 0x3c, !PT ;  /* 0x0000000603037212 */ /* 0x000fe200078e3cff */
[----:B------:R-:W-:-:S02]  /*ef90*/  UIADD3 UR24, UR16, 0x8000, URZ ;  /* 0x0000800010187890 */ /* 0x000fc4000fffe03f */
        /* <DEDUP_REMOVED lines=24> */
.L_x_102:
[----:B------:R-:W-:Y:S05]  /*f120*/  BSYNC B1 ;  /* 0x0000000000017941 */ /* 0x000fea0003800000 */
.L_x_101:
[C---:B------:R-:W-:Y:S02]  /*f130*/  ISETP.GT.AND P4, PT, R4.reuse, 0x4, PT ;  /* 0x000000040400780c */ /* 0x040fe40003f84270 */
[----:B------:R-:W-:-:S11]  /*f140*/  IADD3 R4, R4, -0x2, RZ ;  /* 0xfffffffe04047810 */ /* 0x000fd60007ffe0ff */
[----:B------:R-:W-:Y:S05]  /*f150*/  @P4 BRA `(.L_x_106) ;  /* 0xfffffff400dc4947 */ /* 0x000fea000383ffff */
[----:B------:R-:W-:Y:S05]  /*f160*/  BSYNC B0 ;  /* 0x0000000000007941 */ /* 0x000fea0003800000 */
.L_x_95:
[----:B------:R-:W-:Y:S05]  /*f170*/  EXIT ;  /* 0x000000000000794d */ /* 0x000fea0003800000 */
.L_x_15:
[----:B--2---:R-:W-:-:S04]  /*f180*/  IMAD.U32 R3, RZ, RZ, UR4 ;  /* 0x00000004ff037e24 */ /* 0x004fc8000f8e00ff */
[----:B------:R2:W3:Y:S03]  /*f190*/  SYNCS.PHASECHK.TRANS64.TRYWAIT P1, [R3+URZ+0x1e050], R2 ;  /* 0x01e05002030075a7 */ /* 0x0004e6000802017f */
[----:B---3--:R-:W-:Y:S05]  /*f1a0*/  @!P1 NANOSLEEP.SYNCS 0x989680 ;  /* 0x009896800000995d */ /* 0x008fea0003900000 */
[----:B------:R-:W3:Y:S02]  /*f1b0*/  @!P1 SYNCS.PHASECHK.TRANS64 P1, [R3+URZ+0x1e050], R2 ;  /* 0x01e05002030095a7 */ /* 0x000ee4000802007f */
[----:B---3--:R-:W-:Y:S05]  /*f1c0*/  @!P1 BRA `(.L_x_15) ;  /* 0xfffffffc00ec9947 */ /* 0x008fea000383ffff */
[----:B------:R-:W-:Y:S05]  /*f1d0*/  BRA `(.L_x_107) ;  /* 0xffffff1c00047947 */ /* 0x000fea000383ffff */
.L_x_17:
[----:B--2---:R-:W-:-:S04]  /*f1e0*/  MOV R3, UR37 ;  /* 0x0000002500037c02 */ /* 0x004fc80008000f00 */
[----:B------:R2:W3:Y:S03]  /*f1f0*/  SYNCS.PHASECHK.TRANS64.TRYWAIT P1, [R3+URZ+0x1e000], R6 ;  /* 0x01e00006030075a7 */ /* 0x0004e6000802017f */
[----:B---3--:R-:W-:Y:S05]  /*f200*/  @!P1 NANOSLEEP.SYNCS 0x989680 ;  /* 0x009896800000995d */ /* 0x008fea0003900000 */
[----:B------:R-:W3:Y:S02]  /*f210*/  @!P1 SYNCS.PHASECHK.TRANS64 P1, [R3+URZ+0x1e000], R6 ;  /* 0x01e00006030095a7 */ /* 0x000ee4000802007f */
[----:B---3--:R-:W-:Y:S05]  /*f220*/  @!P1 BRA `(.L_x_17) ;  /* 0xfffffffc00ec9947 */ /* 0x008fea000383ffff */
[----:B------:R-:W-:Y:S05]  /*f230*/  BRA `(.L_x_108) ;  /* 0xffffff1c000c7947 */ /* 0x000fea000383ffff */
.L_x_18:
[----:B--2---:R-:W-:-:S04]  /*f240*/  MOV R3, UR28 ;  /* 0x0000001c00037c02 */ /* 0x004fc80008000f00 */
[----:B------:R2:W3:Y:S03]  /*f250*/  SYNCS.PHASECHK.TRANS64.TRYWAIT P1, [R3+URZ+-0x8], R0 ;  /* 0xfffff800030075a7 */ /* 0x0004e6000802017f */
[----:B---3--:R-:W-:Y:S05]  /*f260*/  @!P1 NANOSLEEP.SYNCS 0x989680 ;  /* 0x009896800000995d */ /* 0x008fea0003900000 */
[----:B------:R-:W3:Y:S02]  /*f270*/  @!P1 SYNCS.PHASECHK.TRANS64 P1, [R3+URZ+-0x8], R0 ;  /* 0xfffff800030095a7 */ /* 0x000ee4000802007f */
[----:B---3--:R-:W-:Y:S05]  /*f280*/  @!P1 BRA `(.L_x_18) ;  /* 0xfffffffc00ec9947 */ /* 0x008fea000383ffff */
[----:B------:R-:W-:Y:S05]  /*f290*/  BRA `(.L_x_109) ;  /* 0xffffff1c00087947 */ /* 0x000fea000383ffff */
.L_x_20:
[----:B-1----:R-:W-:-:S04]  /*f2a0*/  IMAD.U32 R9, RZ, RZ, UR37 ;  /* 0x00000025ff097e24 */ /* 0x002fc8000f8e00ff */
[----:B------:R1:W2:Y:S03]  /*f2b0*/  SYNCS.PHASECHK.TRANS64.TRYWAIT P1, [R9+URZ+0x1e008], R6 ;  /* 0x01e00806090075a7 */ /* 0x0002a6000802017f */
[----:B--2---:R-:W-:Y:S05]  /*f2c0*/  @!P1 NANOSLEEP.SYNCS 0x989680 ;  /* 0x009896800000995d */ /* 0x004fea0003900000 */
[----:B------:R-:W2:Y:S02]  /*f2d0*/  @!P1 SYNCS.PHASECHK.TRANS64 P1, [R9+URZ+0x1e008], R6 ;  /* 0x01e00806090095a7 */ /* 0x000ea4000802007f */
[----:B--2---:R-:W-:Y:S05]  /*f2e0*/  @!P1 BRA `(.L_x_20) ;  /* 0xfffffffc00ec9947 */ /* 0x004fea000383ffff */
[----:B------:R-:W-:Y:S05]  /*f2f0*/  BRA `(.L_x_110) ;  /* 0xffffff4800e87947 */ /* 0x000fea000383ffff */
.L_x_25:
[----:B-1----:R-:W-:-:S04]  /*f300*/  MOV R8, UR6 ;  /* 0x0000000600087c02 */ /* 0x002fc80008000f00 */
[----:B------:R1:W2:Y:S03]  /*f310*/  SYNCS.PHASECHK.TRANS64.TRYWAIT P2, [R8+URZ+0x1e000], R3 ;  /* 0x01e00003080075a7 */ /* 0x0002a6000804017f */
[----:B--2---:R-:W-:Y:S05]  /*f320*/  @!P2 NANOSLEEP.SYNCS 0x989680 ;  /* 0x009896800000a95d */ /* 0x004fea0003900000 */
[----:B------:R-:W2:Y:S02]  /*f330*/  @!P2 SYNCS.PHASECHK.TRANS64 P2, [R8+URZ+0x1e000], R3 ;  /* 0x01e000030800a5a7 */ /* 0x000ea4000804007f */
[----:B--2---:R-:W-:Y:S05]  /*f340*/  @!P2 BRA `(.L_x_25) ;  /* 0xfffffffc00eca947 */ /* 0x004fea000383ffff */
[----:B------:R-:W-:Y:S05]  /*f350*/  BRA `(.L_x_111) ;  /* 0xffffff5800807947 */ /* 0x000fea000383ffff */
.L_x_29:
[----:B-1----:R-:W-:-:S04]  /*f360*/  MOV R8, UR7 ;  /* 0x0000000700087c02 */ /* 0x002fc80008000f00 */
[----:B------:R1:W2:Y:S03]  /*f370*/  SYNCS.PHASECHK.TRANS64.TRYWAIT P2, [R8+URZ+0x1e000], R11 ;  /* 0x01e0000b080075a7 */ /* 0x0002a6000804017f */
[----:B--2---:R-:W-:Y:S05]  /*f380*/  @!P2 NANOSLEEP.SYNCS 0x989680 ;  /* 0x009896800000a95d */ /* 0x004fea0003900000 */
[----:B------:R-:W2:Y:S02]  /*f390*/  @!P2 SYNCS.PHASECHK.TRANS64 P2, [R8+URZ+0x1e000], R11 ;  /* 0x01e0000b0800a5a7 */ /* 0x000ea4000804007f */
[----:B--2---:R-:W-:Y:S05]  /*f3a0*/  @!P2 BRA `(.L_x_29) ;  /* 0xfffffffc00eca947 */ /* 0x004fea000383ffff */
[----:B------:R-:W-:Y:S05]  /*f3b0*/  BRA `(.L_x_28) ;  /* 0xffffff7c008c7947 */ /* 0x000fea000383ffff */
.L_x_37:
[----:B-1----:R-:W-:-:S04]  /*f3c0*/  IMAD.U32 R12, RZ, RZ, UR6 ;  /* 0x00000006ff0c7e24 */ /* 0x002fc8000f8e00ff */
[----:B------:R1:W2:Y:S03]  /*f3d0*/  SYNCS.PHASECHK.TRANS64.TRYWAIT P2, [R12+URZ+0x1e000], R3 ;  /* 0x01e000030c0075a7 */ /* 0x0002a6000804017f */
[----:B--2---:R-:W-:Y:S05]  /*f3e0*/  @!P2 NANOSLEEP.SYNCS 0x989680 ;  /* 0x009896800000a95d */ /* 0x004fea0003900000 */
[----:B------:R-:W2:Y:S02]  /*f3f0*/  @!P2 SYNCS.PHASECHK.TRANS64 P2, [R12+URZ+0x1e000], R3 ;  /* 0x01e000030c00a5a7 */ /* 0x000ea4000804007f */
[----:B--2---:R-:W-:Y:S05]  /*f400*/  @!P2 BRA `(.L_x_37) ;  /* 0xfffffffc00eca947 */ /* 0x004fea000383ffff */
[----:B------:R-:W-:Y:S05]  /*f410*/  BRA `(.L_x_112) ;  /* 0xffffff8c004c7947 */ /* 0x000fea000383ffff */
.L_x_41:
[----:B-1----:R-:W-:-:S04]  /*f420*/  MOV R9, UR7 ;  /* 0x0000000700097c02 */ /* 0x002fc80008000f00 */
[----:B------:R1:W2:Y:S03]  /*f430*/  SYNCS.PHASECHK.TRANS64.TRYWAIT P2, [R9+URZ+0x1e000], R78 ;  /* 0x01e0004e090075a7 */ /* 0x0002a6000804017f */
[----:B--2---:R-:W-:Y:S05]  /*f440*/  @!P2 NANOSLEEP.SYNCS 0x989680 ;  /* 0x009896800000a95d */ /* 0x004fea0003900000 */
[----:B------:R-:W2:Y:S02]  /*f450*/  @!P2 SYNCS.PHASECHK.TRANS64 P2, [R9+URZ+0x1e000], R78 ;  /* 0x01e0004e0900a5a7 */ /* 0x000ea4000804007f */
[----:B--2---:R-:W-:Y:S05]  /*f460*/  @!P2 BRA `(.L_x_41) ;  /* 0xfffffffc00eca947 */ /* 0x004fea000383ffff */
[----:B------:R-:W-:Y:S05]  /*f470*/  BRA `(.L_x_40) ;  /* 0xffffffb800847947 */ /* 0x000fea000383ffff */
.L_x_57:
[----:B-1----:R-:W-:-:S04]  /*f480*/  MOV R3, UR28 ;  /* 0x0000001c00037c02 */ /* 0x002fc80008000f00 */
[----:B------:R1:W2:Y:S03]  /*f490*/  SYNCS.PHASECHK.TRANS64.TRYWAIT P0, [R3+URZ+0x8], R0 ;  /* 0x00000800030075a7 */ /* 0x0002a6000800017f */
[----:B--2---:R-:W-:Y:S05]  /*f4a0*/  @!P0 NANOSLEEP.SYNCS 0x989680 ;  /* 0x009896800000895d */ /* 0x004fea0003900000 */
[----:B------:R-:W2:Y:S02]  /*f4b0*/  @!P0 SYNCS.PHASECHK.TRANS64 P0, [R3+URZ+0x8], R0 ;  /* 0x00000800030085a7 */ /* 0x000ea4000800007f */
[----:B--2---:R-:W-:Y:S05]  /*f4c0*/  @!P0 BRA `(.L_x_57) ;  /* 0xfffffffc00ec8947 */ /* 0x004fea000383ffff */
[----:B------:R-:W-:Y:S05]  /*f4d0*/  BRA `(.L_x_113) ;  /* 0xffffffcc00d87947 */ /* 0x000fea000383ffff */
.L_x_77:
[----:B--2---:R2:W4:Y:S02]  /*f4e0*/  SYNCS.PHASECHK.TRANS64.TRYWAIT P0, [R4+URZ+0x1e060], R3 ;  /* 0x01e06003040075a7 */ /* 0x004524000800017f */
[----:B----4-:R-:W-:Y:S05]  /*f4f0*/  @!P0 NANOSLEEP.SYNCS 0x989680 ;  /* 0x009896800000895d */ /* 0x010fea0003900000 */
[----:B------:R-:W4:Y:S02]  /*f500*/  @!P0 SYNCS.PHASECHK.TRANS64 P0, [R4+URZ+0x1e060], R3 ;  /* 0x01e06003040085a7 */ /* 0x000f24000800007f */
[----:B----4-:R-:W-:Y:S05]  /*f510*/  @!P0 BRA `(.L_x_77) ;  /* 0xfffffffc00f08947 */ /* 0x010fea000383ffff */
[----:B------:R-:W-:Y:S05]  /*f520*/  BRA `(.L_x_114) ;  /* 0xffffffe000c47947 */ /* 0x000fea000383ffff */
.L_x_82:
[----:B-1----:R1:W2:Y:S02]  /*f530*/  SYNCS.PHASECHK.TRANS64.TRYWAIT P0, [R5+URZ+0x1e028], R2 ;  /* 0x01e02802050075a7 */ /* 0x0022a4000800017f */
[----:B--2---:R-:W-:Y:S05]  /*f540*/  @!P0 NANOSLEEP.SYNCS 0x989680 ;  /* 0x009896800000895d */ /* 0x004fea0003900000 */
[----:B------:R-:W2:Y:S02]  /*f550*/  @!P0 SYNCS.PHASECHK.TRANS64 P0, [R5+URZ+0x1e028], R2 ;  /* 0x01e02802050085a7 */ /* 0x000ea4000800007f */
[----:B--2---:R-:W-:Y:S05]  /*f560*/  @!P0 BRA `(.L_x_82) ;  /* 0xfffffffc00f08947 */ /* 0x004fea000383ffff */
[----:B------:R-:W-:Y:S05]  /*f570*/  BRA `(.L_x_115) ;  /* 0xffffffe400b07947 */ /* 0x000fea000383ffff */
.L_x_87:
[----:B-1----:R1:W2:Y:S02]  /*f580*/  SYNCS.PHASECHK.TRANS64.TRYWAIT P0, [R5+URZ+0x1e060], R6 ;  /* 0x01e06006050075a7 */ /* 0x0022a4000800017f */
[----:B--2---:R-:W-:Y:S05]  /*f590*/  @!P0 NANOSLEEP.SYNCS 0x989680 ;  /* 0x009896800000895d */ /* 0x004fea0003900000 */
[----:B------:R-:W2:Y:S02]  /*f5a0*/  @!P0 SYNCS.PHASECHK.TRANS64 P0, [R5+URZ+0x1e060], R6 ;  /* 0x01e06006050085a7 */ /* 0x000ea4000800007f */
[----:B--2---:R-:W-:Y:S05]  /*f5b0*/  @!P0 BRA `(.L_x_87) ;  /* 0xfffffffc00f08947 */ /* 0x004fea000383ffff */
[----:B------:R-:W-:Y:S05]  /*f5c0*/  BRA `(.L_x_116) ;  /* 0xffffffe8009c7947 */ /* 0x000fea000383ffff */
.L_x_92:
[----:B-1----:R1:W2:Y:S02]  /*f5d0*/  SYNCS.PHASECHK.TRANS64.TRYWAIT P0, [R4+URZ+0x1e028], R7 ;  /* 0x01e02807040075a7 */ /* 0x0022a4000800017f */
[----:B--2---:R-:W-:Y:S05]  /*f5e0*/  @!P0 NANOSLEEP.SYNCS 0x989680 ;  /* 0x009896800000895d */ /* 0x004fea0003900000 */
[----:B------:R-:W2:Y:S02]  /*f5f0*/  @!P0 SYNCS.PHASECHK.TRANS64 P0, [R4+URZ+0x1e028], R7 ;  /* 0x01e02807040085a7 */ /* 0x000ea4000800007f */
[----:B--2---:R-:W-:Y:S05]  /*f600*/  @!P0 BRA `(.L_x_92) ;  /* 0xfffffffc00f08947 */ /* 0x004fea000383ffff */
[----:B------:R-:W-:Y:S05]  /*f610*/  BRA `(.L_x_117) ;  /* 0xffffffec00947947 */ /* 0x000fea000383ffff */
.L_x_98:
[----:B-1----:R1:W2:Y:S02]  /*f620*/  SYNCS.PHASECHK.TRANS64.TRYWAIT P4, [R6+URZ+0x1e028], R5 ;  /* 0x01e02805060075a7 */ /* 0x0022a4000808017f */
[----:B--2---:R-:W-:Y:S05]  /*f630*/  @!P4 NANOSLEEP.SYNCS 0x989680 ;  /* 0x009896800000c95d */ /* 0x004fea0003900000 */
[----:B------:R-:W2:Y:S02]  /*f640*/  @!P4 SYNCS.PHASECHK.TRANS64 P4, [R6+URZ+0x1e028], R5 ;  /* 0x01e028050600c5a7 */ /* 0x000ea4000808007f */
[----:B--2---:R-:W-:Y:S05]  /*f650*/  @!P4 BRA `(.L_x_98) ;  /* 0xfffffffc00f0c947 */ /* 0x004fea000383ffff */
[----:B------:R-:W-:Y:S05]  /*f660*/  BRA `(.L_x_118) ;  /* 0xfffffff000bc7947 */ /* 0x000fea000383ffff */
.L_x_103:
[----:B-1----:R1:W2:Y:S02]  /*f670*/  SYNCS.PHASECHK.TRANS64.TRYWAIT P4, [R6+URZ+0x1e028], R7 ;  /* 0x01e02807060075a7 */ /* 0x0022a4000808017f */
[----:B--2---:R-:W-:Y:S05]  /*f680*/  @!P4 NANOSLEEP.SYNCS 0x989680 ;  /* 0x009896800000c95d */ /* 0x004fea0003900000 */
[----:B------:R-:W2:Y:S02]  /*f690*/  @!P4 SYNCS.PHASECHK.TRANS64 P4, [R6+URZ+0x1e028], R7 ;  /* 0x01e028070600c5a7 */ /* 0x000ea4000808007f */
[----:B--2---:R-:W-:Y:S05]  /*f6a0*/  @!P4 BRA `(.L_x_103) ;  /* 0xfffffffc00f0c947 */ /* 0x004fea000383ffff */
[----:B------:R-:W-:Y:S05]  /*f6b0*/  BRA `(.L_x_119) ;  /* 0xfffffff400b47947 */ /* 0x000fea000383ffff */
        .weak           $__internal_0_$__cuda_sm20_rcp_rn_f32_slowpath
        .type           $__internal_0_$__cuda_sm20_rcp_rn_f32_slowpath,@function
        .size           $__internal_0_$__cuda_sm20_rcp_rn_f32_slowpath,(.L_x_125 - $__internal_0_$__cuda_sm20_rcp_rn_f32_slowpath)
$__internal_0_$__cuda_sm20_rcp_rn_f32_slowpath:
[----:B------:R-:W-:Y:S01]  /*f6c0*/  IMAD.SHL.U32 R0, R2, 0x2, RZ ;  /* 0x0000000202007824 */ /* 0x000fe200078e00ff */
[----:B------:R-:W-:Y:S04]  /*f6d0*/  BSSY B2, `(.L_x_120) ;  /* 0x0000030000027945 */ /* 0x000fe80003800000 */
[----:B------:R-:W-:-:S04]  /*f6e0*/  SHF.R.U32.HI R16, RZ, 0x18, R0 ;  /* 0x00000018ff107819 */ /* 0x000fc80000011600 */
[----:B------:R-:W-:-:S13]  /*f6f0*/  ISETP.NE.U32.AND P0, PT, R16, RZ, PT ;  /* 0x000000ff1000720c */ /* 0x000fda0003f05070 */
[----:B------:R-:W-:Y:S05]  /*f700*/  @P0 BRA `(.L_x_121) ;  /* 0x0000000000280947 */ /* 0x000fea0003800000 */
[----:B------:R-:W-:-:S04]  /*f710*/  SHF.L.U32 R0, R2, 0x1, RZ ;  /* 0x0000000102007819 */ /* 0x000fc800000006ff */
[----:B------:R-:W-:-:S13]  /*f720*/  ISETP.NE.AND P0, PT, R0, RZ, PT ;  /* 0x000000ff0000720c */ /* 0x000fda0003f05270 */
[----:B------:R-:W-:Y:S01]  /*f730*/  @P0 FFMA R7, R2, 1.84467440737095516160e+19, RZ ;  /* 0x5f80000002070823 */ /* 0x000fe200000000ff */
[----:B------:R-:W-:Y:S08]  /*f740*/  @!P0 MUFU.RCP R6, R2 ;  /* 0x0000000200068308 */ /* 0x000ff00000001000 */
[----:B------:R-:W1:Y:S02]  /*f750*/  @P0 MUFU.RCP R0, R7 ;  /* 0x0000000700000308 */ /* 0x000e640000001000 */
[----:B-1----:R-:W-:-:S04]  /*f760*/  @P0 FFMA R10, R7, R0, -1 ;  /* 0xbf800000070a0423 */ /* 0x002fc80000000000 */
[----:B------:R-:W-:-:S04]  /*f770*/  @P0 FADD.FTZ R13, -R10, -RZ ;  /* 0x800000ff0a0d0221 */ /* 0x000fc80000010100 */
[----:B------:R-:W-:-:S04]  /*f780*/  @P0 FFMA R0, R0, R13, R0 ;  /* 0x0000000d00000223 */ /* 0x000fc80000000000 */
[----:B------:R-:W-:Y:S01]  /*f790*/  @P0 FFMA R6, R0, 1.84467440737095516160e+19, RZ ;  /* 0x5f80000000060823 */ /* 0x000fe200000000ff */
[----:B------:R-:W-:Y:S06]  /*f7a0*/  BRA `(.L_x_122) ;  /* 0x0000000000887947 */ /* 0x000fec0003800000 */
.L_x_121:
[----:B------:R-:W-:-:S04]  /*f7b0*/  IADD3 R18, R16, -0xfd, RZ ;  /* 0xffffff0310127810 */ /* 0x000fc80007ffe0ff */
[----:B------:R-:W-:-:S13]  /*f7c0*/  ISETP.GT.U32.AND P0, PT, R18, 0x1, PT ;  /* 0x000000011200780c */ /* 0x000fda0003f04070 */
[----:B------:R-:W-:Y:S05]  /*f7d0*/  @P0 BRA `(.L_x_123) ;  /* 0x0000000000780947 */ /* 0x000fea0003800000 */
[----:B------:R-:W-:Y:S01]  /*f7e0*/  LOP3.LUT R0, R2, 0x7fffff, RZ, 0xc0, !PT ;  /* 0x007fffff02007812 */ /* 0x000fe200078ec0ff */
[----:B------:R-:W-:-:S03]  /*f7f0*/  IMAD.MOV.U32 R13, RZ, RZ, 0x3 ;  /* 0x00000003ff0d7424 */ /* 0x000fc600078e00ff */
[----:B------:R-:W-:Y:S02]  /*f800*/  LOP3.LUT R0, R0, 0x3f800000, RZ, 0xfc, !PT ;  /* 0x3f80000000007812 */ /* 0x000fe400078efcff */
[----:B------:R-:W-:Y:S02]  /*f810*/  SHF.L.U32 R13, R13, R18, RZ ;  /* 0x000000120d0d7219 */ /* 0x000fe400000006ff */
[----:B------:R-:W1:Y:S02]  /*f820*/  MUFU.RCP R7, R0 ;  /* 0x0000000000077308 */ /* 0x000e640000001000 */
[----:B-1----:R-:W-:-:S04]  /*f830*/  FFMA R6, R0, R7, -1 ;  /* 0xbf80000000067423 */ /* 0x002fc80000000007 */
[----:B------:R-:W-:-:S04]  /*f840*/  FADD.FTZ R6, -R6, -RZ ;  /* 0x800000ff06067221 */ /* 0x000fc80000010100 */
[CCC-:B------:R-:W-:Y:S01]  /*f850*/  FFMA.RM R10, R7.reuse, R6.reuse, R7.reuse ;  /* 0x00000006070a7223 */ /* 0x1c0fe20000004007 */
[----:B------:R-:W-:-:S04]  /*f860*/  FFMA.RP R7, R7, R6, R7 ;  /* 0x0000000607077223 */ /* 0x000fc80000008007 */
[C---:B------:R-:W-:Y:S02]  /*f870*/  LOP3.LUT R6, R10.reuse, 0x7fffff, RZ, 0xc0, !PT ;  /* 0x007fffff0a067812 */ /* 0x040fe400078ec0ff */
[----:B------:R-:W-:Y:S02]  /*f880*/  FSETP.NEU.FTZ.AND P0, PT, R10, R7, PT ;  /* 0x000000070a00720b */ /* 0x000fe40003f1d000 */
[----:B------:R-:W-:Y:S02]  /*f890*/  LOP3.LUT R6, R6, 0x800000, RZ, 0xfc, !PT ;  /* 0x0080000006067812 */ /* 0x000fe400078efcff */
[----:B------:R-:W-:Y:S02]  /*f8a0*/  SEL R7, RZ, 0xffffffff, !P0 ;  /* 0xffffffffff077807 */ /* 0x000fe40004000000 */
[----:B------:R-:W-:Y:S02]  /*f8b0*/  LOP3.LUT R13, R13, R6, RZ, 0xc0, !PT ;  /* 0x000000060d0d7212 */ /* 0x000fe400078ec0ff */
[----:B------:R-:W-:-:S02]  /*f8c0*/  IADD3 R7, -R7, RZ, RZ ;  /* 0x000000ff07077210 */ /* 0x000fc40007ffe1ff */
[-C--:B------:R-:W-:Y:S02]  /*f8d0*/  SHF.R.U32.HI R13, RZ, R18.reuse, R13 ;  /* 0x00000012ff0d7219 */ /* 0x080fe4000001160d */
[--C-:B------:R-:W-:Y:S01]  /*f8e0*/  LOP3.LUT P1, RZ, R7, R18, R6.reuse, 0xf8, !PT ;  /* 0x0000001207ff7212 */ /* 0x100fe2000782f806 */
[----:B------:R-:W-:Y:S01]  /*f8f0*/  VIADD R7, R16, 0xffffff04 ;  /* 0xffffff0410077836 */ /* 0x000fe20000000000 */
[C---:B------:R-:W-:Y:S02]  /*f900*/  LOP3.LUT P0, RZ, R13.reuse, 0x1, RZ, 0xc0, !PT ;  /* 0x000000010dff7812 */ /* 0x040fe4000780c0ff */
[----:B------:R-:W-:Y:S02]  /*f910*/  LOP3.LUT P2, RZ, R13, 0x2, RZ, 0xc0, !PT ;  /* 0x000000020dff7812 */ /* 0x000fe4000784c0ff */
[----:B------:R-:W-:Y:S02]  /*f920*/  SHF.R.U32.HI R7, RZ, R7, R6 ;  /* 0x00000007ff077219 */ /* 0x000fe40000011606 */
[----:B------:R-:W-:-:S02]  /*f930*/  PLOP3.LUT P0, PT, P0, P1, P2, 0xe0, 0x0 ;  /* 0x000000000000781c */ /* 0x000fc40000703c20 */
[----:B------:R-:W-:Y:S02]  /*f940*/  LOP3.LUT P1, RZ, R2, 0x7fffff, RZ, 0xc0, !PT ;  /* 0x007fffff02ff7812 */ /* 0x000fe4000782c0ff */
[----:B------:R-:W-:-:S04]  /*f950*/  SEL R0, RZ, 0x1, !P0 ;  /* 0x00000001ff007807 */ /* 0x000fc80004000000 */
[----:B------:R-:W-:-:S04]  /*f960*/  IADD3 R0, -R0, RZ, RZ ;  /* 0x000000ff00007210 */ /* 0x000fc80007ffe1ff */
[----:B------:R-:W-:-:S13]  /*f970*/  ISETP.GE.AND P0, PT, R0, RZ, PT ;  /* 0x000000ff0000720c */ /* 0x000fda0003f06270 */
[----:B------:R-:W-:-:S04]  /*f980*/  @!P0 IADD3 R7, R7, 0x1, RZ ;  /* 0x0000000107078810 */ /* 0x000fc80007ffe0ff */
[----:B------:R-:W-:-:S04]  /*f990*/  @!P1 SHF.L.U32 R7, R7, 0x1, RZ ;  /* 0x0000000107079819 */ /* 0x000fc800000006ff */
[----:B------:R-:W-:Y:S01]  /*f9a0*/  LOP3.LUT R6, R7, 0x80000000, R2, 0xf8, !PT ;  /* 0x8000000007067812 */ /* 0x000fe200078ef802 */
[----:B------:R-:W-:Y:S06]  /*f9b0*/  BRA `(.L_x_122) ;  /* 0x0000000000047947 */ /* 0x000fec0003800000 */
.L_x_123:
[----:B------:R1:W2:Y:S02]  /*f9c0*/  MUFU.RCP R6, R2 ;  /* 0x0000000200067308 */ /* 0x0002a40000001000 */
.L_x_122:
[----:B------:R-:W-:Y:S05]  /*f9d0*/  BSYNC B2 ;  /* 0x0000000000027941 */ /* 0x000fea0003800000 */
.L_x_120:
[----:B--2---:R-:W-:Y:S01]  /*f9e0*/  IMAD.MOV.U32 R0, RZ, RZ, R6 ;  /* 0x000000ffff007224 */ /* 0x004fe200078e0006 */
[----:B------:R-:W-:Y:S02]  /*f9f0*/  MOV R6, R12 ;  /* 0x0000000c00067202 */ /* 0x000fe40000000f00 */
[----:B------:R-:W-:-:S04]  /*fa00*/  MOV R7, 0x0 ;  /* 0x0000000000077802 */ /* 0x000fc80000000f00 */
[----:B-1----:R-:W-:Y:S05]  /*fa10*/  RET.REL.NODEC R6 `(_ZN7cutlass13device_kernelINS_4fmha6kernel28FmhaKernelTmaWarpSpecializedINS1_10collective30FmhaMainloopTmaWarpSpecializedINS_10bfloat16_tEffN4cute5tupleIJNS7_1CILi128EEESA_NS9_ILi80EEEEEENS8_IJiNS9_ILi1EEENS8_IJiiEEEEEESF_SF_NS4_14ResidualFusionEJEEENS4_15FmhaFwdEpilogueIS6_fNS8_IJNS9_ILi64EEESB_SA_EEEEENS2_23IndividualTileSchedulerEJEEEEEvNT_6ParamsE) ;  /* 0xffffff0406787950 */ /* 0x002fea0003c3ffff */
.L_x_124:
[----:B------:R-:W-:-:S00]  /*fa20*/  BRA `(.L_x_124) ;  /* 0xfffffffc00fc7947 */ /* 0x000fc0000383ffff */
[----:B------:R-:W-:-:S00]  /*fa30*/  NOP ;  /* 0x0000000000007918 */ /* 0x000fc00000000000 */
        /* <DEDUP_REMOVED lines=12> */
.L_x_125:


//--------------------- .nv.global.init           --------------------------
	.section	.nv.global.init,"aw",@progbits
.nv.global.init:
	.type		$str$24,@object
	.size		$str$24,($str$25 - $str$24)
$str$24:
        /*0000*/ 	.byte	0x28, 0x61, 0x64, 0x64, 0x72, 0x65, 0x73, 0x73, 0x20, 0x26, 0x20, 0x6d, 0x61, 0x73, 0x6b, 0x29
        /*0010*/ 	.byte	0x20, 0x3d, 0x3d, 0x20, 0x30, 0x00
	.type		$str$25,@object
	.size		$str$25,(__unnamed_1 - $str$25)
$str$25:
        /*0016*/ 	.byte	0x2f, 0x74, 0x6d, 0x70, 0x2f, 0x63, 0x75, 0x74, 0x6c, 0x61, 0x73, 0x73, 0x5f, 0x73, 0x77, 0x65
        /*0026*/ 	.byte	0x65, 0x70, 0x5f, 0x73, 0x72, 0x63, 0x2f, 0x69, 0x6e, 0x63, 0x6c, 0x75, 0x64, 0x65, 0x2f, 0x63
        /*0036*/ 	.byte	0x75, 0x74, 0x65, 0x2f, 0x70, 0x6f, 0x69, 0x6e, 0x74, 0x65, 0x72, 0x5f, 0x66, 0x6c, 0x61, 0x67
        /*0046*/ 	.byte	0x67, 0x65, 0x64, 0x2e, 0x68, 0x70, 0x70, 0x00
	.type		__unnamed_1,@object
	.size		__unnamed_1,(__unnamed_2 - __unnamed_1)
__unnamed_1:
        /*004e*/ 	.byte	0x61, 0x75, 0x74, 0x6f, 0x20, 0x63, 0x75, 0x74, 0x65, 0x3a, 0x3a, 0x61, 0x73, 0x5f, 0x70, 0x6f
        /* <DEDUP_REMOVED lines=27> */
        /*020e*/ 	.byte	0x31, 0x30, 0x32, 0x34, 0x3e, 0x3e, 0x3e, 0x3e, 0x3e, 0x5d, 0x00
	.type		__unnamed_2,@object
	.size		__unnamed_2,(.L_1 - __unnamed_2)
__unnamed_2:
        /* <DEDUP_REMOVED lines=29> */
.L_1:


//--------------------- .nv.shared._ZN7cutlass13device_kernelINS_4fmha6kernel28FmhaKernelTmaWarpSpecializedINS1_10collective30FmhaMainloopTmaWarpSpecializedINS_10bfloat16_tEffN4cute5tupleIJNS7_1CILi128EEESA_NS9_ILi80EEEEEENS8_IJiNS9_ILi1EEENS8_IJiiEEEEEESF_SF_NS4_14ResidualFusionEJEEENS4_15FmhaFwdEpilogueIS6_fNS8_IJNS9_ILi64EEESB_SA_EEEEENS2_23IndividualTileSchedulerEJEEEEEvNT_6ParamsE --------------------------
	.section	.nv.shared._ZN7cutlass13device_kernelINS_4fmha6kernel28FmhaKernelTmaWarpSpecializedINS1_10collective30FmhaMainloopTmaWarpSpecializedINS_10bfloat16_tEffN4cute5tupleIJNS7_1CILi128EEESA_NS9_ILi80EEEEEENS8_IJiNS9_ILi1EEENS8_IJiiEEEEEESF_SF_NS4_14ResidualFusionEJEEENS4_15FmhaFwdEpilogueIS6_fNS8_IJNS9_ILi64EEESB_SA_EEEEENS2_23IndividualTileSchedulerEJEEEEEvNT_6ParamsE,"aw",@nobits
	.sectionflags	@""
	.align	16
	.zero		1024


//--------------------- .nv.shared.reserved.0     --------------------------
	.section	.nv.shared.reserved.0,"aw",@nobits
	.weak		__nv_reservedSMEM_offset_0_alias
	.size		__nv_reservedSMEM_offset_0_alias, 0, 0
	.other		__nv_reservedSMEM_offset_0_alias,@"STO_CUDA_RESERVED_SHARED STV_DEFAULT"
__nv_reservedSMEM_offset_0_alias:
	.zero		0


//--------------------- .nv.global                --------------------------
	.section	.nv.global,"aw",@nobits
.nv.global:
	.type		_ZN39_INTERNAL_c9dd4e6d_4_k_cu_abc97dd8_31434cute1_E,@object
	.size		_ZN39_INTERNAL_c9dd4e6d_4_k_cu_abc97dd8_31434cute1_E,(_ZN39_INTERNAL_c9dd4e6d_4_k_cu_abc97dd8_31434cuda3std3__45__cpo6cbeginE - _ZN39_INTERNAL_c9dd4e6d_4_k_cu_abc97dd8_31434cute1_E)
_ZN39_INTERNAL_c9dd4e6d_4_k_cu_abc97dd8_31434cute1_E:
	.zero		1
	.type		_ZN39_INTERNAL_c9dd4e6d_4_k_cu_abc97dd8_31434cuda3std3__45__cpo6cbeginE,@object
	.size		_ZN39_INTERNAL_c9dd4e6d_4_k_cu_abc97dd8_31434cuda3std3__45__cpo6cbeginE,(_ZN39_INTERNAL_c9dd4e6d_4_k_cu_abc97dd8_31434cuda3std3__48in_placeE - _ZN39_INTERNAL_c9dd4e6d_4_k_cu_abc97dd8_31434cuda3std3__45__cpo6cbeginE)
_ZN39_INTERNAL_c9dd4e6d_4_k_cu_abc97dd8_31434cuda3std3__45__cpo6cbeginE:
	.zero		1
	.type		_ZN39_INTERNAL_c9dd4e6d_4_k_cu_abc97dd8_31434cuda3std3__48in_placeE,@object
	.size		_ZN39_INTERNAL_c9dd4e6d_4_k_cu_abc97dd8_31434cuda3std3__48in_placeE,(_ZN39_INTERNAL_c9dd4e6d_4_k_cu_abc97dd8_31434cuda3std6ranges3__45__cpo9iter_moveE - _ZN39_INTERNAL_c9dd4e6d_4_k_cu_abc97dd8_31434cuda3std3__48in_placeE)
_ZN39_INTERNAL_c9dd4e6d_4_k_cu_abc97dd8_31434cuda3std3__48in_placeE:
	.zero		1
	.type		_ZN39_INTERNAL_c9dd4e6d_4_k_cu_abc97dd8_31434cuda3std6ranges3__45__cpo9iter_moveE,@object
	.size		_ZN39_INTERNAL_c9dd4e6d_4_k_cu_abc97dd8_31434cuda3std6ranges3__45__cpo9iter_moveE,(_ZN39_INTERNAL_c9dd4e6d_4_k_cu_abc97dd8_31434cuda3std3__45__cpo5beginE - _ZN39_INTERNAL_c9dd4e6d_4_k_cu_abc97dd8_31434cuda3std6ranges3__45__cpo9iter_moveE)
_ZN39_INTERNAL_c9dd4e6d_4_k_cu_abc97dd8_31434cuda3std6ranges3__45__cpo9iter_moveE:
	.zero		1
	.type		_ZN39_INTERNAL_c9dd4e6d_4_k_cu_abc97dd8_31434cuda3std3__45__cpo5beginE,@object
	.size		_ZN39_INTERNAL_c9dd4e6d_4_k_cu_abc97dd8_31434cuda3std3__45__cpo5beginE,(_ZN39_INTERNAL_c9dd4e6d_4_k_cu_abc97dd8_31434cuda3std3__441_GLOBAL__N__c9dd4e6d_4_k_cu_abc97dd8_31436ignoreE - _ZN39_INTERNAL_c9dd4e6d_4_k_cu_abc97dd8_31434cuda3std3__45__cpo5beginE)
_ZN39_INTERNAL_c9dd4e6d_4_k_cu_abc97dd8_31434cuda3std3__45__cpo5beginE:
	.zero		1
	.type		_ZN39_INTERNAL_c9dd4e6d_4_k_cu_abc97dd8_31434cuda3std3__441_GLOBAL__N__c9dd4e6d_4_k_cu_abc97dd8_31436ignoreE,@object
	.size		_ZN39_INTERNAL_c9dd4e6d_4_k_cu_abc97dd8_31434cuda3std3__441_GLOBAL__N__c9dd4e6d_4_k_cu_abc97dd8_31436ignoreE,(_ZN39_INTERNAL_c9dd4e6d_4_k_cu_abc97dd8_31434cute7productE - _ZN39_INTERNAL_c9dd4e6d_4_k_cu_abc97dd8_31434cuda3std3__441_GLOBAL__N__c9dd4e6d_4_k_cu_abc97dd8_31436ignoreE)
_ZN39_INTERNAL_c9dd4e6d_4_k_cu_abc97dd8_31434cuda3std3__441_GLOBAL__N__c9dd4e6d_4_k_cu_abc97dd8_31436ignoreE:
	.zero		1
	.type		_ZN39_INTERNAL_c9dd4e6d_4_k_cu_abc97dd8_31434cute7productE,@object
	.size		_ZN39_INTERNAL_c9dd4e6d_4_k_cu_abc97dd8_31434cute7productE,(_ZN39_INTERNAL_c9dd4e6d_4_k_cu_abc97dd8_31434cuda3std3__45__cpo3endE - _ZN39_INTERNAL_c9dd4e6d_4_k_cu_abc97dd8_31434cute7productE)
_ZN39_INTERNAL_c9dd4e6d_4_k_cu_abc97dd8_31434cute7productE:
	.zero		1
	.type		_ZN39_INTERNAL_c9dd4e6d_4_k_cu_abc97dd8_31434cuda3std3__45__cpo3endE,@object
	.size		_ZN39_INTERNAL_c9dd4e6d_4_k_cu_abc97dd8_31434cuda3std3__45__cpo3endE,(_ZN39_INTERNAL_c9dd4e6d_4_k_cu_abc97dd8_31434cuda3std3__419piecewise_constructE - _ZN39_INTERNAL_c9dd4e6d_4_k_cu_abc97dd8_31434cuda3std3__45__cpo3endE)
_ZN39_INTERNAL_c9dd4e6d_4_k_cu_abc97dd8_31434cuda3std3__45__cpo3endE:
	.zero		1
	.type		_ZN39_INTERNAL_c9dd4e6d_4_k_cu_abc97dd8_31434cuda3std3__419piecewise_constructE,@object
	.size		_ZN39_INTERNAL_c9dd4e6d_4_k_cu_abc97dd8_31434cuda3std3__419piecewise_constructE,(_ZN39_INTERNAL_c9dd4e6d_4_k_cu_abc97dd8_31434cuda3std3__45__cpo4cendE - _ZN39_INTERNAL_c9dd4e6d_4_k_cu_abc97dd8_31434cuda3std3__419piecewise_constructE)
_ZN39_INTERNAL_c9dd4e6d_4_k_cu_abc97dd8_31434cuda3std3__419piecewise_constructE:
	.zero		1
	.type		_ZN39_INTERNAL_c9dd4e6d_4_k_cu_abc97dd8_31434cuda3std3__45__cpo4cendE,@object
	.size		_ZN39_INTERNAL_c9dd4e6d_4_k_cu_abc97dd8_31434cuda3std3__45__cpo4cendE,(_ZN39_INTERNAL_c9dd4e6d_4_k_cu_abc97dd8_31434cuda3std6ranges3__45__cpo4swapE - _ZN39_INTERNAL_c9dd4e6d_4_k_cu_abc97dd8_31434cuda3std3__45__cpo4cendE)
_ZN39_INTERNAL_c9dd4e6d_4_k_cu_abc97dd8_31434cuda3std3__45__cpo4cendE:
	.zero		1
	.type		_ZN39_INTERNAL_c9dd4e6d_4_k_cu_abc97dd8_31434cuda3std6ranges3__45__cpo4swapE,@object
	.size		_ZN39_INTERNAL_c9dd4e6d_4_k_cu_abc97dd8_31434cuda3std6ranges3__45__cpo4swapE,(.L_9 - _ZN39_INTERNAL_c9dd4e6d_4_k_cu_abc97dd8_31434cuda3std6ranges3__45__cpo4swapE)
_ZN39_INTERNAL_c9dd4e6d_4_k_cu_abc97dd8_31434cuda3std6ranges3__45__cpo4swapE:
	.zero		1
.L_9:


//--------------------- .nv.constant0._ZN7cutlass13device_kernelINS_4fmha6kernel28FmhaKernelTmaWarpSpecializedINS1_10collective30FmhaMainloopTmaWarpSpecializedINS_10bfloat16_tEffN4cute5tupleIJNS7_1CILi128EEESA_NS9_ILi80EEEEEENS8_IJiNS9_ILi1EEENS8_IJiiEEEEEESF_SF_NS4_14ResidualFusionEJEEENS4_15FmhaFwdEpilogueIS6_fNS8_IJNS9_ILi64EEESB_SA_EEEEENS2_23IndividualTileSchedulerEJEEEEEvNT_6ParamsE --------------------------
	.section	.nv.constant0._ZN7cutlass13device_kernelINS_4fmha6kernel28FmhaKernelTmaWarpSpecializedINS1_10collective30FmhaMainloopTmaWarpSpecializedINS_10bfloat16_tEffN4cute5tupleIJNS7_1CILi128EEESA_NS9_ILi80EEEEEENS8_IJiNS9_ILi1EEENS8_IJiiEEEEEESF_SF_NS4_14ResidualFusionEJEEENS4_15FmhaFwdEpilogueIS6_fNS8_IJNS9_ILi64EEESB_SA_EEEEENS2_23IndividualTileSchedulerEJEEEEEvNT_6ParamsE,"a",@progbits
	.sectionflags	@""
	.align	4
.nv.constant0._ZN7cutlass13device_kernelINS_4fmha6kernel28FmhaKernelTmaWarpSpecializedINS1_10collective30FmhaMainloopTmaWarpSpecializedINS_10bfloat16_tEffN4cute5tupleIJNS7_1CILi128EEESA_NS9_ILi80EEEEEENS8_IJiNS9_ILi1EEENS8_IJiiEEEEEESF_SF_NS4_14ResidualFusionEJEEENS4_15FmhaFwdEpilogueIS6_fNS8_IJNS9_ILi64EEESB_SA_EEEEENS2_23IndividualTileSchedulerEJEEEEEvNT_6ParamsE:
	.zero		2688


//--------------------- SYMBOLS --------------------------

	.type		.nv.reservedSmem.offset0,@object
	.size		.nv.reservedSmem.offset0,0x4
	.type		__assertfail,@function
